//
// Generated by NVIDIA NVVM Compiler
//
// Compiler Build ID: CL-36424714
// Cuda compilation tools, release 13.0, V13.0.88
// Based on NVVM 20.0.0
//

.version 9.0
.target sm_100
.address_size 64

	// .globl	_Z25assign_labels_very_slowlyPfS_Piiii
// _ZZ33single_kernel_development_versionPfS_PiE13particlesTile has been demoted
// _ZZ33single_kernel_development_versionPfS_PiE17particlesTileHalf has been demoted
// _ZZ33single_kernel_development_versionPfS_PiE24particlesSquaredTileHalf has been demoted
// _ZZ33single_kernel_development_versionPfS_PiE13centroidsTile has been demoted
// _ZZ33single_kernel_development_versionPfS_PiE17centroidsTileHalf has been demoted
// _ZZ33single_kernel_development_versionPfS_PiE24centroidsSquaredTileHalf has been demoted
// _ZZ33single_kernel_development_versionPfS_PiE27centroidsTileHalfTransposed has been demoted
// _ZZ33single_kernel_development_versionPfS_PiE10sumSquares has been demoted
// _ZZ33single_kernel_development_versionPfS_PiE10resultTile has been demoted
// _ZZ23single_kernel_optimisedPfS_PiE17particlesTileHalf has been demoted
// _ZZ23single_kernel_optimisedPfS_PiE24particlesSquaredTileHalf has been demoted
// _ZZ23single_kernel_optimisedPfS_PiE17centroidsTileHalf has been demoted
// _ZZ23single_kernel_optimisedPfS_PiE24centroidsSquaredTileHalf has been demoted
// _ZZ23single_kernel_optimisedPfS_PiE10sumSquares has been demoted
// _ZZ23single_kernel_optimisedPfS_PiE10resultTile has been demoted

.visible .entry _Z25assign_labels_very_slowlyPfS_Piiii(
	.param .u64 .ptr .align 1 _Z25assign_labels_very_slowlyPfS_Piiii_param_0,
	.param .u64 .ptr .align 1 _Z25assign_labels_very_slowlyPfS_Piiii_param_1,
	.param .u64 .ptr .align 1 _Z25assign_labels_very_slowlyPfS_Piiii_param_2,
	.param .u32 _Z25assign_labels_very_slowlyPfS_Piiii_param_3,
	.param .u32 _Z25assign_labels_very_slowlyPfS_Piiii_param_4,
	.param .u32 _Z25assign_labels_very_slowlyPfS_Piiii_param_5
)
{
	.reg .pred 	%p<21>;
	.reg .b32 	%r<77>;
	.reg .b32 	%f<86>;
	.reg .b64 	%rd<40>;

	ld.param.u64 	%rd8, [_Z25assign_labels_very_slowlyPfS_Piiii_param_0];
	ld.param.u64 	%rd9, [_Z25assign_labels_very_slowlyPfS_Piiii_param_1];
	ld.param.u64 	%rd7, [_Z25assign_labels_very_slowlyPfS_Piiii_param_2];
	ld.param.u32 	%r38, [_Z25assign_labels_very_slowlyPfS_Piiii_param_3];
	ld.param.u32 	%r40, [_Z25assign_labels_very_slowlyPfS_Piiii_param_4];
	ld.param.u32 	%r39, [_Z25assign_labels_very_slowlyPfS_Piiii_param_5];
	cvta.to.global.u64 	%rd1, %rd9;
	cvta.to.global.u64 	%rd2, %rd8;
	mov.u32 	%r41, %ctaid.x;
	mov.u32 	%r42, %ntid.x;
	mov.u32 	%r43, %tid.x;
	mad.lo.s32 	%r1, %r41, %r42, %r43;
	setp.ge.s32 	%p1, %r1, %r40;
	@%p1 bra 	$L__BB0_23;
	setp.lt.s32 	%p2, %r39, 1;
	mov.b32 	%r76, -1;
	@%p2 bra 	$L__BB0_22;
	setp.lt.s32 	%p3, %r38, 1;
	mul.lo.s32 	%r2, %r38, %r1;
	@%p3 bra 	$L__BB0_16;
	and.b32  	%r3, %r38, 7;
	and.b32  	%r4, %r38, 3;
	and.b32  	%r5, %r38, 2147483640;
	and.b32  	%r6, %r38, 1;
	neg.s32 	%r7, %r5;
	add.s64 	%rd3, %rd1, 16;
	mov.f32 	%f77, 0f00000000;
	mov.b32 	%r76, -1;
	mov.b32 	%r61, 0;
$L__BB0_4:
	setp.lt.u32 	%p10, %r38, 8;
	mul.lo.s32 	%r10, %r61, %r38;
	mov.f32 	%f85, 0f00000000;
	mov.b32 	%r66, 0;
	@%p10 bra 	$L__BB0_7;
	mul.wide.u32 	%rd10, %r10, 4;
	add.s64 	%rd11, %rd2, %rd10;
	add.s64 	%rd39, %rd11, 16;
	mov.f32 	%f85, 0f00000000;
	mov.u32 	%r63, %r2;
	mov.u32 	%r64, %r7;
$L__BB0_6:
	.pragma "nounroll";
	mul.wide.s32 	%rd12, %r63, 4;
	add.s64 	%rd13, %rd3, %rd12;
	ld.global.f32 	%f19, [%rd39+-16];
	ld.global.f32 	%f20, [%rd13+-16];
	sub.f32 	%f21, %f19, %f20;
	fma.rn.f32 	%f22, %f21, %f21, %f85;
	ld.global.f32 	%f23, [%rd39+-12];
	ld.global.f32 	%f24, [%rd13+-12];
	sub.f32 	%f25, %f23, %f24;
	fma.rn.f32 	%f26, %f25, %f25, %f22;
	ld.global.f32 	%f27, [%rd39+-8];
	ld.global.f32 	%f28, [%rd13+-8];
	sub.f32 	%f29, %f27, %f28;
	fma.rn.f32 	%f30, %f29, %f29, %f26;
	ld.global.f32 	%f31, [%rd39+-4];
	ld.global.f32 	%f32, [%rd13+-4];
	sub.f32 	%f33, %f31, %f32;
	fma.rn.f32 	%f34, %f33, %f33, %f30;
	ld.global.f32 	%f35, [%rd39];
	ld.global.f32 	%f36, [%rd13];
	sub.f32 	%f37, %f35, %f36;
	fma.rn.f32 	%f38, %f37, %f37, %f34;
	ld.global.f32 	%f39, [%rd39+4];
	ld.global.f32 	%f40, [%rd13+4];
	sub.f32 	%f41, %f39, %f40;
	fma.rn.f32 	%f42, %f41, %f41, %f38;
	ld.global.f32 	%f43, [%rd39+8];
	ld.global.f32 	%f44, [%rd13+8];
	sub.f32 	%f45, %f43, %f44;
	fma.rn.f32 	%f46, %f45, %f45, %f42;
	ld.global.f32 	%f47, [%rd39+12];
	ld.global.f32 	%f48, [%rd13+12];
	sub.f32 	%f49, %f47, %f48;
	fma.rn.f32 	%f85, %f49, %f49, %f46;
	add.s32 	%r64, %r64, 8;
	add.s64 	%rd39, %rd39, 32;
	add.s32 	%r63, %r63, 8;
	setp.ne.s32 	%p11, %r64, 0;
	mov.u32 	%r66, %r5;
	@%p11 bra 	$L__BB0_6;
$L__BB0_7:
	setp.eq.s32 	%p12, %r3, 0;
	@%p12 bra 	$L__BB0_15;
	add.s32 	%r54, %r3, -1;
	setp.lt.u32 	%p13, %r54, 3;
	@%p13 bra 	$L__BB0_10;
	add.s32 	%r55, %r66, %r10;
	mul.wide.u32 	%rd14, %r55, 4;
	add.s64 	%rd15, %rd2, %rd14;
	ld.global.f32 	%f51, [%rd15];
	add.s32 	%r56, %r66, %r2;
	mul.wide.s32 	%rd16, %r56, 4;
	add.s64 	%rd17, %rd1, %rd16;
	ld.global.f32 	%f52, [%rd17];
	sub.f32 	%f53, %f51, %f52;
	fma.rn.f32 	%f54, %f53, %f53, %f85;
	cvt.u64.u32 	%rd18, %r10;
	cvt.u64.u32 	%rd19, %r66;
	add.s64 	%rd20, %rd19, %rd18;
	shl.b64 	%rd21, %rd20, 2;
	add.s64 	%rd22, %rd2, %rd21;
	ld.global.f32 	%f55, [%rd22+4];
	ld.global.f32 	%f56, [%rd17+4];
	sub.f32 	%f57, %f55, %f56;
	fma.rn.f32 	%f58, %f57, %f57, %f54;
	ld.global.f32 	%f59, [%rd22+8];
	ld.global.f32 	%f60, [%rd17+8];
	sub.f32 	%f61, %f59, %f60;
	fma.rn.f32 	%f62, %f61, %f61, %f58;
	ld.global.f32 	%f63, [%rd22+12];
	ld.global.f32 	%f64, [%rd17+12];
	sub.f32 	%f65, %f63, %f64;
	fma.rn.f32 	%f85, %f65, %f65, %f62;
	add.s32 	%r66, %r66, 4;
$L__BB0_10:
	setp.eq.s32 	%p14, %r4, 0;
	@%p14 bra 	$L__BB0_15;
	setp.eq.s32 	%p15, %r4, 1;
	@%p15 bra 	$L__BB0_13;
	add.s32 	%r57, %r66, %r10;
	mul.wide.u32 	%rd23, %r57, 4;
	add.s64 	%rd24, %rd2, %rd23;
	ld.global.f32 	%f67, [%rd24];
	add.s32 	%r58, %r66, %r2;
	mul.wide.s32 	%rd25, %r58, 4;
	add.s64 	%rd26, %rd1, %rd25;
	ld.global.f32 	%f68, [%rd26];
	sub.f32 	%f69, %f67, %f68;
	fma.rn.f32 	%f70, %f69, %f69, %f85;
	cvt.u64.u32 	%rd27, %r10;
	cvt.u64.u32 	%rd28, %r66;
	add.s64 	%rd29, %rd28, %rd27;
	shl.b64 	%rd30, %rd29, 2;
	add.s64 	%rd31, %rd2, %rd30;
	ld.global.f32 	%f71, [%rd31+4];
	ld.global.f32 	%f72, [%rd26+4];
	sub.f32 	%f73, %f71, %f72;
	fma.rn.f32 	%f85, %f73, %f73, %f70;
	add.s32 	%r66, %r66, 2;
$L__BB0_13:
	setp.eq.s32 	%p16, %r6, 0;
	@%p16 bra 	$L__BB0_15;
	add.s32 	%r59, %r66, %r10;
	mul.wide.u32 	%rd32, %r59, 4;
	add.s64 	%rd33, %rd2, %rd32;
	ld.global.f32 	%f74, [%rd33];
	add.s32 	%r60, %r66, %r2;
	mul.wide.s32 	%rd34, %r60, 4;
	add.s64 	%rd35, %rd1, %rd34;
	ld.global.f32 	%f75, [%rd35];
	sub.f32 	%f76, %f74, %f75;
	fma.rn.f32 	%f85, %f76, %f76, %f85;
$L__BB0_15:
	setp.lt.f32 	%p17, %f85, %f77;
	setp.eq.s32 	%p18, %r76, -1;
	or.pred  	%p19, %p17, %p18;
	selp.f32 	%f77, %f85, %f77, %p19;
	selp.b32 	%r76, %r61, %r76, %p19;
	add.s32 	%r61, %r61, 1;
	setp.eq.s32 	%p20, %r61, %r39;
	@%p20 bra 	$L__BB0_22;
	bra.uni 	$L__BB0_4;
$L__BB0_16:
	and.b32  	%r22, %r39, 3;
	setp.lt.u32 	%p4, %r39, 4;
	mov.b32 	%r76, -1;
	mov.b32 	%r73, 0;
	@%p4 bra 	$L__BB0_19;
	and.b32  	%r73, %r39, 2147483644;
	mov.b32 	%r76, -1;
	mov.b32 	%r68, 0;
$L__BB0_18:
	setp.eq.s32 	%p5, %r76, -1;
	selp.b32 	%r76, %r68, %r76, %p5;
	add.s32 	%r68, %r68, 4;
	setp.ne.s32 	%p6, %r68, %r73;
	@%p6 bra 	$L__BB0_18;
$L__BB0_19:
	setp.eq.s32 	%p7, %r22, 0;
	@%p7 bra 	$L__BB0_22;
	mov.b32 	%r75, 0;
$L__BB0_21:
	.pragma "nounroll";
	setp.eq.s32 	%p8, %r76, -1;
	selp.b32 	%r76, %r73, %r76, %p8;
	add.s32 	%r73, %r73, 1;
	add.s32 	%r75, %r75, 1;
	setp.ne.s32 	%p9, %r75, %r22;
	@%p9 bra 	$L__BB0_21;
$L__BB0_22:
	cvta.to.global.u64 	%rd36, %rd7;
	mul.wide.s32 	%rd37, %r1, 4;
	add.s64 	%rd38, %rd36, %rd37;
	st.global.u32 	[%rd38], %r76;
$L__BB0_23:
	ret;

}
	// .globl	_Z33single_kernel_development_versionPfS_Pi
.visible .entry _Z33single_kernel_development_versionPfS_Pi(
	.param .u64 .ptr .align 1 _Z33single_kernel_development_versionPfS_Pi_param_0,
	.param .u64 .ptr .align 1 _Z33single_kernel_development_versionPfS_Pi_param_1,
	.param .u64 .ptr .align 1 _Z33single_kernel_development_versionPfS_Pi_param_2
)
{
	.reg .pred 	%p<22>;
	.reg .b16 	%rs<207>;
	.reg .b32 	%r<286>;
	.reg .b32 	%f<18>;
	.reg .b64 	%rd<13>;
	.reg .b64 	%fd<2>;
	// demoted variable
	.shared .align 4 .b8 _ZZ33single_kernel_development_versionPfS_PiE13particlesTile[1024];
	// demoted variable
	.shared .align 2 .b8 _ZZ33single_kernel_development_versionPfS_PiE17particlesTileHalf[512];
	// demoted variable
	.shared .align 2 .b8 _ZZ33single_kernel_development_versionPfS_PiE24particlesSquaredTileHalf[512];
	// demoted variable
	.shared .align 4 .b8 _ZZ33single_kernel_development_versionPfS_PiE13centroidsTile[1024];
	// demoted variable
	.shared .align 2 .b8 _ZZ33single_kernel_development_versionPfS_PiE17centroidsTileHalf[512];
	// demoted variable
	.shared .align 2 .b8 _ZZ33single_kernel_development_versionPfS_PiE24centroidsSquaredTileHalf[512];
	// demoted variable
	.shared .align 2 .b8 _ZZ33single_kernel_development_versionPfS_PiE27centroidsTileHalfTransposed[512];
	// demoted variable
	.shared .align 2 .b8 _ZZ33single_kernel_development_versionPfS_PiE10sumSquares[512];
	// demoted variable
	.shared .align 2 .b8 _ZZ33single_kernel_development_versionPfS_PiE10resultTile[512];
	ld.param.u64 	%rd3, [_Z33single_kernel_development_versionPfS_Pi_param_0];
	ld.param.u64 	%rd1, [_Z33single_kernel_development_versionPfS_Pi_param_1];
	ld.param.u64 	%rd2, [_Z33single_kernel_development_versionPfS_Pi_param_2];
	cvta.to.global.u64 	%rd4, %rd3;
	mov.u32 	%r1, %tid.x;
	mov.u32 	%r2, %tid.y;
	mov.u32 	%r102, %ctaid.y;
	mov.u32 	%r103, %ntid.y;
	mov.u32 	%r104, %ctaid.x;
	mov.u32 	%r105, %nctaid.y;
	mad.lo.s32 	%r106, %r105, %r104, %r102;
	mad.lo.s32 	%r3, %r106, %r103, %r2;
	shl.b32 	%r107, %r3, 4;
	add.s32 	%r108, %r107, %r1;
	mul.wide.s32 	%rd5, %r108, 4;
	add.s64 	%rd6, %rd4, %rd5;
	ld.global.f32 	%f5, [%rd6];
	shl.b32 	%r109, %r2, 6;
	mov.u32 	%r110, _ZZ33single_kernel_development_versionPfS_PiE13particlesTile;
	add.s32 	%r111, %r110, %r109;
	shl.b32 	%r112, %r1, 2;
	add.s32 	%r113, %r111, %r112;
	st.shared.f32 	[%r113], %f5;
	// begin inline asm
	{  cvt.rn.f16.f32 %rs7, %f5;}

	// end inline asm
	shl.b32 	%r114, %r2, 5;
	mov.u32 	%r115, _ZZ33single_kernel_development_versionPfS_PiE17particlesTileHalf;
	add.s32 	%r116, %r115, %r114;
	shl.b32 	%r117, %r1, 1;
	add.s32 	%r118, %r116, %r117;
	st.shared.u16 	[%r118], %rs7;
	// begin inline asm
	{mul.f16 %rs8,%rs7,%rs7;
}
	// end inline asm
	// begin inline asm
	{  mov.b32 %r10, {%rs8,%rs8};}

	// end inline asm
	// begin inline asm
	{mov.u32 %r11, WARP_SZ;
}
	// end inline asm
	shl.b32 	%r119, %r11, 8;
	add.s32 	%r99, %r119, -8161;
	mov.b32 	%r14, 1;
	mov.b32 	%r100, -1;
	// begin inline asm
	{shfl.sync.down.b32 %r12,%r10,%r14,%r99,%r100;
}
	// end inline asm
	// begin inline asm
	{.reg .f16 low,high;
 mov.b32 {low,high}, %r12;
 mov.b16 %rs13, low;}
	// end inline asm
	// begin inline asm
	{add.f16 %rs14,%rs8,%rs13;
}
	// end inline asm
	mov.b32 	%r20, 2;
	// begin inline asm
	{shfl.sync.down.b32 %r18,%r10,%r20,%r99,%r100;
}
	// end inline asm
	// begin inline asm
	{.reg .f16 low,high;
 mov.b32 {low,high}, %r18;
 mov.b16 %rs17, low;}
	// end inline asm
	// begin inline asm
	{add.f16 %rs18,%rs14,%rs17;
}
	// end inline asm
	mov.b32 	%r26, 3;
	// begin inline asm
	{shfl.sync.down.b32 %r24,%r10,%r26,%r99,%r100;
}
	// end inline asm
	// begin inline asm
	{.reg .f16 low,high;
 mov.b32 {low,high}, %r24;
 mov.b16 %rs21, low;}
	// end inline asm
	// begin inline asm
	{add.f16 %rs22,%rs18,%rs21;
}
	// end inline asm
	mov.b32 	%r32, 4;
	// begin inline asm
	{shfl.sync.down.b32 %r30,%r10,%r32,%r99,%r100;
}
	// end inline asm
	// begin inline asm
	{.reg .f16 low,high;
 mov.b32 {low,high}, %r30;
 mov.b16 %rs25, low;}
	// end inline asm
	// begin inline asm
	{add.f16 %rs26,%rs22,%rs25;
}
	// end inline asm
	mov.b32 	%r38, 5;
	// begin inline asm
	{shfl.sync.down.b32 %r36,%r10,%r38,%r99,%r100;
}
	// end inline asm
	// begin inline asm
	{.reg .f16 low,high;
 mov.b32 {low,high}, %r36;
 mov.b16 %rs29, low;}
	// end inline asm
	// begin inline asm
	{add.f16 %rs30,%rs26,%rs29;
}
	// end inline asm
	mov.b32 	%r44, 6;
	// begin inline asm
	{shfl.sync.down.b32 %r42,%r10,%r44,%r99,%r100;
}
	// end inline asm
	// begin inline asm
	{.reg .f16 low,high;
 mov.b32 {low,high}, %r42;
 mov.b16 %rs33, low;}
	// end inline asm
	// begin inline asm
	{add.f16 %rs34,%rs30,%rs33;
}
	// end inline asm
	mov.b32 	%r50, 7;
	// begin inline asm
	{shfl.sync.down.b32 %r48,%r10,%r50,%r99,%r100;
}
	// end inline asm
	// begin inline asm
	{.reg .f16 low,high;
 mov.b32 {low,high}, %r48;
 mov.b16 %rs37, low;}
	// end inline asm
	// begin inline asm
	{add.f16 %rs38,%rs34,%rs37;
}
	// end inline asm
	mov.b32 	%r56, 8;
	// begin inline asm
	{shfl.sync.down.b32 %r54,%r10,%r56,%r99,%r100;
}
	// end inline asm
	// begin inline asm
	{.reg .f16 low,high;
 mov.b32 {low,high}, %r54;
 mov.b16 %rs41, low;}
	// end inline asm
	// begin inline asm
	{add.f16 %rs42,%rs38,%rs41;
}
	// end inline asm
	mov.b32 	%r62, 9;
	// begin inline asm
	{shfl.sync.down.b32 %r60,%r10,%r62,%r99,%r100;
}
	// end inline asm
	// begin inline asm
	{.reg .f16 low,high;
 mov.b32 {low,high}, %r60;
 mov.b16 %rs45, low;}
	// end inline asm
	// begin inline asm
	{add.f16 %rs46,%rs42,%rs45;
}
	// end inline asm
	mov.b32 	%r68, 10;
	// begin inline asm
	{shfl.sync.down.b32 %r66,%r10,%r68,%r99,%r100;
}
	// end inline asm
	// begin inline asm
	{.reg .f16 low,high;
 mov.b32 {low,high}, %r66;
 mov.b16 %rs49, low;}
	// end inline asm
	// begin inline asm
	{add.f16 %rs50,%rs46,%rs49;
}
	// end inline asm
	mov.b32 	%r74, 11;
	// begin inline asm
	{shfl.sync.down.b32 %r72,%r10,%r74,%r99,%r100;
}
	// end inline asm
	// begin inline asm
	{.reg .f16 low,high;
 mov.b32 {low,high}, %r72;
 mov.b16 %rs53, low;}
	// end inline asm
	// begin inline asm
	{add.f16 %rs54,%rs50,%rs53;
}
	// end inline asm
	mov.b32 	%r80, 12;
	// begin inline asm
	{shfl.sync.down.b32 %r78,%r10,%r80,%r99,%r100;
}
	// end inline asm
	// begin inline asm
	{.reg .f16 low,high;
 mov.b32 {low,high}, %r78;
 mov.b16 %rs57, low;}
	// end inline asm
	// begin inline asm
	{add.f16 %rs58,%rs54,%rs57;
}
	// end inline asm
	mov.b32 	%r86, 13;
	// begin inline asm
	{shfl.sync.down.b32 %r84,%r10,%r86,%r99,%r100;
}
	// end inline asm
	// begin inline asm
	{.reg .f16 low,high;
 mov.b32 {low,high}, %r84;
 mov.b16 %rs61, low;}
	// end inline asm
	// begin inline asm
	{add.f16 %rs62,%rs58,%rs61;
}
	// end inline asm
	mov.b32 	%r92, 14;
	// begin inline asm
	{shfl.sync.down.b32 %r90,%r10,%r92,%r99,%r100;
}
	// end inline asm
	// begin inline asm
	{.reg .f16 low,high;
 mov.b32 {low,high}, %r90;
 mov.b16 %rs65, low;}
	// end inline asm
	// begin inline asm
	{add.f16 %rs66,%rs62,%rs65;
}
	// end inline asm
	mov.b32 	%r98, 15;
	// begin inline asm
	{shfl.sync.down.b32 %r96,%r10,%r98,%r99,%r100;
}
	// end inline asm
	// begin inline asm
	{.reg .f16 low,high;
 mov.b32 {low,high}, %r96;
 mov.b16 %rs69, low;}
	// end inline asm
	// begin inline asm
	{add.f16 %rs70,%rs66,%rs69;
}
	// end inline asm
	setp.ne.s32 	%p1, %r1, 0;
	mov.u32 	%r120, _ZZ33single_kernel_development_versionPfS_PiE24particlesSquaredTileHalf;
	add.s32 	%r5, %r120, %r114;
	@%p1 bra 	$L__BB1_2;
	st.shared.u16 	[%r5], %rs70;
	st.shared.u16 	[%r5+2], %rs70;
	st.shared.u16 	[%r5+4], %rs70;
	st.shared.u16 	[%r5+6], %rs70;
	st.shared.u16 	[%r5+8], %rs70;
	st.shared.u16 	[%r5+10], %rs70;
	st.shared.u16 	[%r5+12], %rs70;
	st.shared.u16 	[%r5+14], %rs70;
	st.shared.u16 	[%r5+16], %rs70;
	st.shared.u16 	[%r5+18], %rs70;
	st.shared.u16 	[%r5+20], %rs70;
	st.shared.u16 	[%r5+22], %rs70;
	st.shared.u16 	[%r5+24], %rs70;
	st.shared.u16 	[%r5+26], %rs70;
	st.shared.u16 	[%r5+28], %rs70;
	st.shared.u16 	[%r5+30], %rs70;
$L__BB1_2:
	setp.ne.s32 	%p2, %r1, 0;
	shl.b32 	%r212, %r2, 4;
	add.s32 	%r213, %r212, %r1;
	cvta.to.global.u64 	%rd7, %rd1;
	mul.wide.u32 	%rd8, %r213, 4;
	add.s64 	%rd9, %rd7, %rd8;
	ld.global.f32 	%f7, [%rd9];
	mov.u32 	%r215, _ZZ33single_kernel_development_versionPfS_PiE13centroidsTile;
	add.s32 	%r216, %r215, %r109;
	add.s32 	%r218, %r216, %r112;
	st.shared.f32 	[%r218], %f7;
	bar.sync 	0;
	ld.shared.f32 	%f6, [%r218];
	// begin inline asm
	{  cvt.rn.f16.f32 %rs73, %f6;}

	// end inline asm
	mov.u32 	%r220, _ZZ33single_kernel_development_versionPfS_PiE17centroidsTileHalf;
	add.s32 	%r221, %r220, %r114;
	add.s32 	%r223, %r221, %r117;
	st.shared.u16 	[%r223], %rs73;
	bar.sync 	0;
	mov.u32 	%r224, _ZZ33single_kernel_development_versionPfS_PiE27centroidsTileHalfTransposed;
	add.s32 	%r225, %r224, %r114;
	add.s32 	%r226, %r225, %r117;
	shl.b32 	%r227, %r1, 5;
	add.s32 	%r228, %r220, %r227;
	shl.b32 	%r229, %r2, 1;
	add.s32 	%r230, %r228, %r229;
	ld.shared.u16 	%rs139, [%r230];
	st.shared.u16 	[%r226], %rs139;
	bar.sync 	0;
	ld.shared.u16 	%rs75, [%r223];
	// begin inline asm
	{mul.f16 %rs74,%rs75,%rs75;
}
	// end inline asm
	// begin inline asm
	{  mov.b32 %r121, {%rs74,%rs74};}

	// end inline asm
	mov.b32 	%r124, 1;
	mov.b32 	%r210, -1;
	// begin inline asm
	{shfl.sync.down.b32 %r122,%r121,%r124,%r99,%r210;
}
	// end inline asm
	// begin inline asm
	{.reg .f16 low,high;
 mov.b32 {low,high}, %r122;
 mov.b16 %rs79, low;}
	// end inline asm
	// begin inline asm
	{add.f16 %rs80,%rs74,%rs79;
}
	// end inline asm
	mov.b32 	%r130, 2;
	// begin inline asm
	{shfl.sync.down.b32 %r128,%r121,%r130,%r99,%r210;
}
	// end inline asm
	// begin inline asm
	{.reg .f16 low,high;
 mov.b32 {low,high}, %r128;
 mov.b16 %rs83, low;}
	// end inline asm
	// begin inline asm
	{add.f16 %rs84,%rs80,%rs83;
}
	// end inline asm
	mov.b32 	%r136, 3;
	// begin inline asm
	{shfl.sync.down.b32 %r134,%r121,%r136,%r99,%r210;
}
	// end inline asm
	// begin inline asm
	{.reg .f16 low,high;
 mov.b32 {low,high}, %r134;
 mov.b16 %rs87, low;}
	// end inline asm
	// begin inline asm
	{add.f16 %rs88,%rs84,%rs87;
}
	// end inline asm
	mov.b32 	%r142, 4;
	// begin inline asm
	{shfl.sync.down.b32 %r140,%r121,%r142,%r99,%r210;
}
	// end inline asm
	// begin inline asm
	{.reg .f16 low,high;
 mov.b32 {low,high}, %r140;
 mov.b16 %rs91, low;}
	// end inline asm
	// begin inline asm
	{add.f16 %rs92,%rs88,%rs91;
}
	// end inline asm
	mov.b32 	%r148, 5;
	// begin inline asm
	{shfl.sync.down.b32 %r146,%r121,%r148,%r99,%r210;
}
	// end inline asm
	// begin inline asm
	{.reg .f16 low,high;
 mov.b32 {low,high}, %r146;
 mov.b16 %rs95, low;}
	// end inline asm
	// begin inline asm
	{add.f16 %rs96,%rs92,%rs95;
}
	// end inline asm
	mov.b32 	%r154, 6;
	// begin inline asm
	{shfl.sync.down.b32 %r152,%r121,%r154,%r99,%r210;
}
	// end inline asm
	// begin inline asm
	{.reg .f16 low,high;
 mov.b32 {low,high}, %r152;
 mov.b16 %rs99, low;}
	// end inline asm
	// begin inline asm
	{add.f16 %rs100,%rs96,%rs99;
}
	// end inline asm
	mov.b32 	%r160, 7;
	// begin inline asm
	{shfl.sync.down.b32 %r158,%r121,%r160,%r99,%r210;
}
	// end inline asm
	// begin inline asm
	{.reg .f16 low,high;
 mov.b32 {low,high}, %r158;
 mov.b16 %rs103, low;}
	// end inline asm
	// begin inline asm
	{add.f16 %rs104,%rs100,%rs103;
}
	// end inline asm
	mov.b32 	%r166, 8;
	// begin inline asm
	{shfl.sync.down.b32 %r164,%r121,%r166,%r99,%r210;
}
	// end inline asm
	// begin inline asm
	{.reg .f16 low,high;
 mov.b32 {low,high}, %r164;
 mov.b16 %rs107, low;}
	// end inline asm
	// begin inline asm
	{add.f16 %rs108,%rs104,%rs107;
}
	// end inline asm
	mov.b32 	%r172, 9;
	// begin inline asm
	{shfl.sync.down.b32 %r170,%r121,%r172,%r99,%r210;
}
	// end inline asm
	// begin inline asm
	{.reg .f16 low,high;
 mov.b32 {low,high}, %r170;
 mov.b16 %rs111, low;}
	// end inline asm
	// begin inline asm
	{add.f16 %rs112,%rs108,%rs111;
}
	// end inline asm
	mov.b32 	%r178, 10;
	// begin inline asm
	{shfl.sync.down.b32 %r176,%r121,%r178,%r99,%r210;
}
	// end inline asm
	// begin inline asm
	{.reg .f16 low,high;
 mov.b32 {low,high}, %r176;
 mov.b16 %rs115, low;}
	// end inline asm
	// begin inline asm
	{add.f16 %rs116,%rs112,%rs115;
}
	// end inline asm
	mov.b32 	%r184, 11;
	// begin inline asm
	{shfl.sync.down.b32 %r182,%r121,%r184,%r99,%r210;
}
	// end inline asm
	// begin inline asm
	{.reg .f16 low,high;
 mov.b32 {low,high}, %r182;
 mov.b16 %rs119, low;}
	// end inline asm
	// begin inline asm
	{add.f16 %rs120,%rs116,%rs119;
}
	// end inline asm
	mov.b32 	%r190, 12;
	// begin inline asm
	{shfl.sync.down.b32 %r188,%r121,%r190,%r99,%r210;
}
	// end inline asm
	// begin inline asm
	{.reg .f16 low,high;
 mov.b32 {low,high}, %r188;
 mov.b16 %rs123, low;}
	// end inline asm
	// begin inline asm
	{add.f16 %rs124,%rs120,%rs123;
}
	// end inline asm
	mov.b32 	%r196, 13;
	// begin inline asm
	{shfl.sync.down.b32 %r194,%r121,%r196,%r99,%r210;
}
	// end inline asm
	// begin inline asm
	{.reg .f16 low,high;
 mov.b32 {low,high}, %r194;
 mov.b16 %rs127, low;}
	// end inline asm
	// begin inline asm
	{add.f16 %rs128,%rs124,%rs127;
}
	// end inline asm
	mov.b32 	%r202, 14;
	// begin inline asm
	{shfl.sync.down.b32 %r200,%r121,%r202,%r99,%r210;
}
	// end inline asm
	// begin inline asm
	{.reg .f16 low,high;
 mov.b32 {low,high}, %r200;
 mov.b16 %rs131, low;}
	// end inline asm
	// begin inline asm
	{add.f16 %rs132,%rs128,%rs131;
}
	// end inline asm
	mov.b32 	%r208, 15;
	// begin inline asm
	{shfl.sync.down.b32 %r206,%r121,%r208,%r99,%r210;
}
	// end inline asm
	// begin inline asm
	{.reg .f16 low,high;
 mov.b32 {low,high}, %r206;
 mov.b16 %rs135, low;}
	// end inline asm
	// begin inline asm
	{add.f16 %rs136,%rs132,%rs135;
}
	// end inline asm
	mov.u32 	%r231, _ZZ33single_kernel_development_versionPfS_PiE24centroidsSquaredTileHalf;
	add.s32 	%r6, %r231, %r229;
	@%p2 bra 	$L__BB1_4;
	st.shared.u16 	[%r6], %rs136;
	st.shared.u16 	[%r6+32], %rs136;
	st.shared.u16 	[%r6+64], %rs136;
	st.shared.u16 	[%r6+96], %rs136;
	st.shared.u16 	[%r6+128], %rs136;
	st.shared.u16 	[%r6+160], %rs136;
	st.shared.u16 	[%r6+192], %rs136;
	st.shared.u16 	[%r6+224], %rs136;
	st.shared.u16 	[%r6+256], %rs136;
	st.shared.u16 	[%r6+288], %rs136;
	st.shared.u16 	[%r6+320], %rs136;
	st.shared.u16 	[%r6+352], %rs136;
	st.shared.u16 	[%r6+384], %rs136;
	st.shared.u16 	[%r6+416], %rs136;
	st.shared.u16 	[%r6+448], %rs136;
	st.shared.u16 	[%r6+480], %rs136;
$L__BB1_4:
	bar.sync 	0;
	mad.lo.s32 	%r232, %r2, 30, %r6;
	add.s32 	%r234, %r232, %r117;
	add.s32 	%r235, %r5, %r117;
	ld.shared.u16 	%rs141, [%r234];
	ld.shared.u16 	%rs142, [%r235];
	// begin inline asm
	{add.f16 %rs140,%rs141,%rs142;
}
	// end inline asm
	mov.f64 	%fd1, 0dC000000000000000;
	// begin inline asm
	{  cvt.rn.f16.f64 %rs143, %fd1;}

	// end inline asm
	// begin inline asm
	{  cvt.f32.f16 %f8, %rs140;}

	// end inline asm
	// begin inline asm
	{  cvt.f32.f16 %f9, %rs143;}

	// end inline asm
	// begin inline asm
	{rcp.approx.ftz.f32 %f10, %f9;
}
	// end inline asm
	mul.f32 	%f12, %f8, %f10;
	// begin inline asm
	{  cvt.rn.f16.f32 %rs206, %f12;}

	// end inline asm
	// begin inline asm
	{abs.f16 %rs147,%rs206;
}
	// end inline asm
	mov.b16 	%rs151, 143;
	// begin inline asm
	{ .reg .pred __$temp3;
  setp.lt.f16  __$temp3, %rs147, %rs151;
  selp.u16 %rs149, 1, 0, __$temp3;}
	// end inline asm
	setp.eq.s16 	%p3, %rs149, 0;
	@%p3 bra 	$L__BB1_7;
	mov.f32 	%f13, 0f00000000;
	// begin inline asm
	{  cvt.rn.f16.f32 %rs152, %f13;}

	// end inline asm
	// begin inline asm
	{ .reg .pred __$temp3;
  setp.lt.f16  __$temp3, %rs152, %rs147;
  selp.u16 %rs153, 1, 0, __$temp3;}
	// end inline asm
	setp.eq.s16 	%p4, %rs153, 0;
	@%p4 bra 	$L__BB1_7;
	neg.f32 	%f15, %f9;
	fma.rn.f32 	%f16, %f15, %f12, %f8;
	fma.rn.f32 	%f14, %f10, %f16, %f12;
	// begin inline asm
	{  cvt.rn.f16.f32 %rs206, %f14;}

	// end inline asm
$L__BB1_7:
	setp.ne.s32 	%p5, %r1, 0;
	mov.u32 	%r238, _ZZ33single_kernel_development_versionPfS_PiE10sumSquares;
	add.s32 	%r239, %r238, %r114;
	shl.b32 	%r240, %r1, 1;
	add.s32 	%r241, %r239, %r240;
	st.shared.u16 	[%r241], %rs206;
	bar.sync 	0;
	mov.u32 	%r242, _ZZ33single_kernel_development_versionPfS_PiE17particlesTileHalf;
	mov.b32 	%r243, 16;
	wmma.load.a.sync.aligned.row.m16n16k16.shared.f16 	{%r244, %r245, %r246, %r247, %r248, %r249, %r250, %r251}, [%r242], %r243;
	mov.u32 	%r252, _ZZ33single_kernel_development_versionPfS_PiE27centroidsTileHalfTransposed;
	wmma.load.b.sync.aligned.row.m16n16k16.shared.f16 	{%r253, %r254, %r255, %r256, %r257, %r258, %r259, %r260}, [%r252], %r243;
	wmma.load.c.sync.aligned.row.m16n16k16.shared.f16 	{%r261, %r262, %r263, %r264}, [%r238], %r243;
	wmma.mma.sync.aligned.row.row.m16n16k16.f16.f16 {%r265, %r266, %r267, %r268}, {%r244, %r245, %r246, %r247, %r248, %r249, %r250, %r251}, {%r253, %r254, %r255, %r256, %r257, %r258, %r259, %r260}, {%r261, %r262, %r263, %r264};
	mov.u32 	%r269, _ZZ33single_kernel_development_versionPfS_PiE10resultTile;
	wmma.store.d.sync.aligned.row.m16n16k16.shared.f16 	[%r269], {%r265, %r266, %r267, %r268}, %r243;
	bar.sync 	0;
	mov.f32 	%f17, 0fC0000000;
	// begin inline asm
	{  cvt.rn.f16.f32 %rs157, %f17;}

	// end inline asm
	add.s32 	%r7, %r269, %r114;
	add.s32 	%r270, %r7, %r240;
	ld.shared.u16 	%rs160, [%r270];
	// begin inline asm
	{mul.f16 %rs158,%rs157,%rs160;
}
	// end inline asm
	st.shared.u16 	[%r270], %rs158;
	bar.sync 	0;
	@%p5 bra 	$L__BB1_9;
	ld.shared.u16 	%rs163, [%r7];
	ld.shared.u16 	%rs162, [%r7+2];
	// begin inline asm
	{ .reg .pred __$temp3;
  setp.lt.f16  __$temp3, %rs162, %rs163;
  selp.u16 %rs161, 1, 0, __$temp3;}
	// end inline asm
	setp.ne.s16 	%p6, %rs161, 0;
	selp.b16 	%rs166, %rs162, %rs163, %p6;
	selp.u32 	%r271, 1, 0, %p6;
	ld.shared.u16 	%rs165, [%r7+4];
	// begin inline asm
	{ .reg .pred __$temp3;
  setp.lt.f16  __$temp3, %rs165, %rs166;
  selp.u16 %rs164, 1, 0, __$temp3;}
	// end inline asm
	setp.eq.s16 	%p7, %rs164, 0;
	selp.b16 	%rs169, %rs166, %rs165, %p7;
	selp.b32 	%r272, %r271, 2, %p7;
	ld.shared.u16 	%rs168, [%r7+6];
	// begin inline asm
	{ .reg .pred __$temp3;
  setp.lt.f16  __$temp3, %rs168, %rs169;
  selp.u16 %rs167, 1, 0, __$temp3;}
	// end inline asm
	setp.eq.s16 	%p8, %rs167, 0;
	selp.b16 	%rs172, %rs169, %rs168, %p8;
	selp.b32 	%r273, %r272, 3, %p8;
	ld.shared.u16 	%rs171, [%r7+8];
	// begin inline asm
	{ .reg .pred __$temp3;
  setp.lt.f16  __$temp3, %rs171, %rs172;
  selp.u16 %rs170, 1, 0, __$temp3;}
	// end inline asm
	setp.eq.s16 	%p9, %rs170, 0;
	selp.b16 	%rs175, %rs172, %rs171, %p9;
	selp.b32 	%r274, %r273, 4, %p9;
	ld.shared.u16 	%rs174, [%r7+10];
	// begin inline asm
	{ .reg .pred __$temp3;
  setp.lt.f16  __$temp3, %rs174, %rs175;
  selp.u16 %rs173, 1, 0, __$temp3;}
	// end inline asm
	setp.eq.s16 	%p10, %rs173, 0;
	selp.b16 	%rs178, %rs175, %rs174, %p10;
	selp.b32 	%r275, %r274, 5, %p10;
	ld.shared.u16 	%rs177, [%r7+12];
	// begin inline asm
	{ .reg .pred __$temp3;
  setp.lt.f16  __$temp3, %rs177, %rs178;
  selp.u16 %rs176, 1, 0, __$temp3;}
	// end inline asm
	setp.eq.s16 	%p11, %rs176, 0;
	selp.b16 	%rs181, %rs178, %rs177, %p11;
	selp.b32 	%r276, %r275, 6, %p11;
	ld.shared.u16 	%rs180, [%r7+14];
	// begin inline asm
	{ .reg .pred __$temp3;
  setp.lt.f16  __$temp3, %rs180, %rs181;
  selp.u16 %rs179, 1, 0, __$temp3;}
	// end inline asm
	setp.eq.s16 	%p12, %rs179, 0;
	selp.b16 	%rs184, %rs181, %rs180, %p12;
	selp.b32 	%r277, %r276, 7, %p12;
	ld.shared.u16 	%rs183, [%r7+16];
	// begin inline asm
	{ .reg .pred __$temp3;
  setp.lt.f16  __$temp3, %rs183, %rs184;
  selp.u16 %rs182, 1, 0, __$temp3;}
	// end inline asm
	setp.eq.s16 	%p13, %rs182, 0;
	selp.b16 	%rs187, %rs184, %rs183, %p13;
	selp.b32 	%r278, %r277, 8, %p13;
	ld.shared.u16 	%rs186, [%r7+18];
	// begin inline asm
	{ .reg .pred __$temp3;
  setp.lt.f16  __$temp3, %rs186, %rs187;
  selp.u16 %rs185, 1, 0, __$temp3;}
	// end inline asm
	setp.eq.s16 	%p14, %rs185, 0;
	selp.b16 	%rs190, %rs187, %rs186, %p14;
	selp.b32 	%r279, %r278, 9, %p14;
	ld.shared.u16 	%rs189, [%r7+20];
	// begin inline asm
	{ .reg .pred __$temp3;
  setp.lt.f16  __$temp3, %rs189, %rs190;
  selp.u16 %rs188, 1, 0, __$temp3;}
	// end inline asm
	setp.eq.s16 	%p15, %rs188, 0;
	selp.b16 	%rs193, %rs190, %rs189, %p15;
	selp.b32 	%r280, %r279, 10, %p15;
	ld.shared.u16 	%rs192, [%r7+22];
	// begin inline asm
	{ .reg .pred __$temp3;
  setp.lt.f16  __$temp3, %rs192, %rs193;
  selp.u16 %rs191, 1, 0, __$temp3;}
	// end inline asm
	setp.eq.s16 	%p16, %rs191, 0;
	selp.b16 	%rs196, %rs193, %rs192, %p16;
	selp.b32 	%r281, %r280, 11, %p16;
	ld.shared.u16 	%rs195, [%r7+24];
	// begin inline asm
	{ .reg .pred __$temp3;
  setp.lt.f16  __$temp3, %rs195, %rs196;
  selp.u16 %rs194, 1, 0, __$temp3;}
	// end inline asm
	setp.eq.s16 	%p17, %rs194, 0;
	selp.b16 	%rs199, %rs196, %rs195, %p17;
	selp.b32 	%r282, %r281, 12, %p17;
	ld.shared.u16 	%rs198, [%r7+26];
	// begin inline asm
	{ .reg .pred __$temp3;
  setp.lt.f16  __$temp3, %rs198, %rs199;
  selp.u16 %rs197, 1, 0, __$temp3;}
	// end inline asm
	setp.eq.s16 	%p18, %rs197, 0;
	selp.b16 	%rs202, %rs199, %rs198, %p18;
	selp.b32 	%r283, %r282, 13, %p18;
	ld.shared.u16 	%rs201, [%r7+28];
	// begin inline asm
	{ .reg .pred __$temp3;
  setp.lt.f16  __$temp3, %rs201, %rs202;
  selp.u16 %rs200, 1, 0, __$temp3;}
	// end inline asm
	setp.eq.s16 	%p19, %rs200, 0;
	selp.b16 	%rs205, %rs202, %rs201, %p19;
	selp.b32 	%r284, %r283, 14, %p19;
	ld.shared.u16 	%rs204, [%r7+30];
	// begin inline asm
	{ .reg .pred __$temp3;
  setp.lt.f16  __$temp3, %rs204, %rs205;
  selp.u16 %rs203, 1, 0, __$temp3;}
	// end inline asm
	setp.eq.s16 	%p20, %rs203, 0;
	selp.b32 	%r285, %r284, 15, %p20;
$L__BB1_9:
	setp.ne.s32 	%p21, %r1, 0;
	bar.sync 	0;
	@%p21 bra 	$L__BB1_11;
	cvta.to.global.u64 	%rd10, %rd2;
	mul.wide.s32 	%rd11, %r3, 4;
	add.s64 	%rd12, %rd10, %rd11;
	st.global.u32 	[%rd12], %r285;
$L__BB1_11:
	ret;

}
	// .globl	_Z23single_kernel_optimisedPfS_Pi
.visible .entry _Z23single_kernel_optimisedPfS_Pi(
	.param .u64 .ptr .align 1 _Z23single_kernel_optimisedPfS_Pi_param_0,
	.param .u64 .ptr .align 1 _Z23single_kernel_optimisedPfS_Pi_param_1,
	.param .u64 .ptr .align 1 _Z23single_kernel_optimisedPfS_Pi_param_2
)
{
	.reg .pred 	%p<22>;
	.reg .b16 	%rs<206>;
	.reg .b32 	%r<270>;
	.reg .b32 	%f<17>;
	.reg .b64 	%rd<13>;
	.reg .b64 	%fd<2>;
	// demoted variable
	.shared .align 2 .b8 _ZZ23single_kernel_optimisedPfS_PiE17particlesTileHalf[512];
	// demoted variable
	.shared .align 2 .b8 _ZZ23single_kernel_optimisedPfS_PiE24particlesSquaredTileHalf[512];
	// demoted variable
	.shared .align 2 .b8 _ZZ23single_kernel_optimisedPfS_PiE17centroidsTileHalf[512];
	// demoted variable
	.shared .align 2 .b8 _ZZ23single_kernel_optimisedPfS_PiE24centroidsSquaredTileHalf[512];
	// demoted variable
	.shared .align 2 .b8 _ZZ23single_kernel_optimisedPfS_PiE10sumSquares[512];
	// demoted variable
	.shared .align 2 .b8 _ZZ23single_kernel_optimisedPfS_PiE10resultTile[512];
	ld.param.u64 	%rd3, [_Z23single_kernel_optimisedPfS_Pi_param_0];
	ld.param.u64 	%rd1, [_Z23single_kernel_optimisedPfS_Pi_param_1];
	ld.param.u64 	%rd2, [_Z23single_kernel_optimisedPfS_Pi_param_2];
	cvta.to.global.u64 	%rd4, %rd3;
	mov.u32 	%r1, %tid.x;
	mov.u32 	%r2, %tid.y;
	mov.u32 	%r102, %ctaid.y;
	mov.u32 	%r103, %ntid.y;
	mov.u32 	%r104, %ctaid.x;
	mov.u32 	%r105, %nctaid.y;
	mad.lo.s32 	%r106, %r105, %r104, %r102;
	mad.lo.s32 	%r3, %r106, %r103, %r2;
	shl.b32 	%r107, %r3, 4;
	add.s32 	%r108, %r107, %r1;
	mul.wide.s32 	%rd5, %r108, 4;
	add.s64 	%rd6, %rd4, %rd5;
	ld.global.f32 	%f5, [%rd6];
	// begin inline asm
	{  cvt.rn.f16.f32 %rs7, %f5;}

	// end inline asm
	shl.b32 	%r109, %r2, 5;
	mov.u32 	%r110, _ZZ23single_kernel_optimisedPfS_PiE17particlesTileHalf;
	add.s32 	%r111, %r110, %r109;
	shl.b32 	%r112, %r1, 1;
	add.s32 	%r113, %r111, %r112;
	st.shared.u16 	[%r113], %rs7;
	// begin inline asm
	{mul.f16 %rs8,%rs7,%rs7;
}
	// end inline asm
	// begin inline asm
	{  mov.b32 %r10, {%rs8,%rs8};}

	// end inline asm
	// begin inline asm
	{mov.u32 %r11, WARP_SZ;
}
	// end inline asm
	shl.b32 	%r114, %r11, 8;
	add.s32 	%r99, %r114, -8161;
	mov.b32 	%r14, 1;
	mov.b32 	%r100, -1;
	// begin inline asm
	{shfl.sync.down.b32 %r12,%r10,%r14,%r99,%r100;
}
	// end inline asm
	// begin inline asm
	{.reg .f16 low,high;
 mov.b32 {low,high}, %r12;
 mov.b16 %rs13, low;}
	// end inline asm
	// begin inline asm
	{add.f16 %rs14,%rs8,%rs13;
}
	// end inline asm
	mov.b32 	%r20, 2;
	// begin inline asm
	{shfl.sync.down.b32 %r18,%r10,%r20,%r99,%r100;
}
	// end inline asm
	// begin inline asm
	{.reg .f16 low,high;
 mov.b32 {low,high}, %r18;
 mov.b16 %rs17, low;}
	// end inline asm
	// begin inline asm
	{add.f16 %rs18,%rs14,%rs17;
}
	// end inline asm
	mov.b32 	%r26, 3;
	// begin inline asm
	{shfl.sync.down.b32 %r24,%r10,%r26,%r99,%r100;
}
	// end inline asm
	// begin inline asm
	{.reg .f16 low,high;
 mov.b32 {low,high}, %r24;
 mov.b16 %rs21, low;}
	// end inline asm
	// begin inline asm
	{add.f16 %rs22,%rs18,%rs21;
}
	// end inline asm
	mov.b32 	%r32, 4;
	// begin inline asm
	{shfl.sync.down.b32 %r30,%r10,%r32,%r99,%r100;
}
	// end inline asm
	// begin inline asm
	{.reg .f16 low,high;
 mov.b32 {low,high}, %r30;
 mov.b16 %rs25, low;}
	// end inline asm
	// begin inline asm
	{add.f16 %rs26,%rs22,%rs25;
}
	// end inline asm
	mov.b32 	%r38, 5;
	// begin inline asm
	{shfl.sync.down.b32 %r36,%r10,%r38,%r99,%r100;
}
	// end inline asm
	// begin inline asm
	{.reg .f16 low,high;
 mov.b32 {low,high}, %r36;
 mov.b16 %rs29, low;}
	// end inline asm
	// begin inline asm
	{add.f16 %rs30,%rs26,%rs29;
}
	// end inline asm
	mov.b32 	%r44, 6;
	// begin inline asm
	{shfl.sync.down.b32 %r42,%r10,%r44,%r99,%r100;
}
	// end inline asm
	// begin inline asm
	{.reg .f16 low,high;
 mov.b32 {low,high}, %r42;
 mov.b16 %rs33, low;}
	// end inline asm
	// begin inline asm
	{add.f16 %rs34,%rs30,%rs33;
}
	// end inline asm
	mov.b32 	%r50, 7;
	// begin inline asm
	{shfl.sync.down.b32 %r48,%r10,%r50,%r99,%r100;
}
	// end inline asm
	// begin inline asm
	{.reg .f16 low,high;
 mov.b32 {low,high}, %r48;
 mov.b16 %rs37, low;}
	// end inline asm
	// begin inline asm
	{add.f16 %rs38,%rs34,%rs37;
}
	// end inline asm
	mov.b32 	%r56, 8;
	// begin inline asm
	{shfl.sync.down.b32 %r54,%r10,%r56,%r99,%r100;
}
	// end inline asm
	// begin inline asm
	{.reg .f16 low,high;
 mov.b32 {low,high}, %r54;
 mov.b16 %rs41, low;}
	// end inline asm
	// begin inline asm
	{add.f16 %rs42,%rs38,%rs41;
}
	// end inline asm
	mov.b32 	%r62, 9;
	// begin inline asm
	{shfl.sync.down.b32 %r60,%r10,%r62,%r99,%r100;
}
	// end inline asm
	// begin inline asm
	{.reg .f16 low,high;
 mov.b32 {low,high}, %r60;
 mov.b16 %rs45, low;}
	// end inline asm
	// begin inline asm
	{add.f16 %rs46,%rs42,%rs45;
}
	// end inline asm
	mov.b32 	%r68, 10;
	// begin inline asm
	{shfl.sync.down.b32 %r66,%r10,%r68,%r99,%r100;
}
	// end inline asm
	// begin inline asm
	{.reg .f16 low,high;
 mov.b32 {low,high}, %r66;
 mov.b16 %rs49, low;}
	// end inline asm
	// begin inline asm
	{add.f16 %rs50,%rs46,%rs49;
}
	// end inline asm
	mov.b32 	%r74, 11;
	// begin inline asm
	{shfl.sync.down.b32 %r72,%r10,%r74,%r99,%r100;
}
	// end inline asm
	// begin inline asm
	{.reg .f16 low,high;
 mov.b32 {low,high}, %r72;
 mov.b16 %rs53, low;}
	// end inline asm
	// begin inline asm
	{add.f16 %rs54,%rs50,%rs53;
}
	// end inline asm
	mov.b32 	%r80, 12;
	// begin inline asm
	{shfl.sync.down.b32 %r78,%r10,%r80,%r99,%r100;
}
	// end inline asm
	// begin inline asm
	{.reg .f16 low,high;
 mov.b32 {low,high}, %r78;
 mov.b16 %rs57, low;}
	// end inline asm
	// begin inline asm
	{add.f16 %rs58,%rs54,%rs57;
}
	// end inline asm
	mov.b32 	%r86, 13;
	// begin inline asm
	{shfl.sync.down.b32 %r84,%r10,%r86,%r99,%r100;
}
	// end inline asm
	// begin inline asm
	{.reg .f16 low,high;
 mov.b32 {low,high}, %r84;
 mov.b16 %rs61, low;}
	// end inline asm
	// begin inline asm
	{add.f16 %rs62,%rs58,%rs61;
}
	// end inline asm
	mov.b32 	%r92, 14;
	// begin inline asm
	{shfl.sync.down.b32 %r90,%r10,%r92,%r99,%r100;
}
	// end inline asm
	// begin inline asm
	{.reg .f16 low,high;
 mov.b32 {low,high}, %r90;
 mov.b16 %rs65, low;}
	// end inline asm
	// begin inline asm
	{add.f16 %rs66,%rs62,%rs65;
}
	// end inline asm
	mov.b32 	%r98, 15;
	// begin inline asm
	{shfl.sync.down.b32 %r96,%r10,%r98,%r99,%r100;
}
	// end inline asm
	// begin inline asm
	{.reg .f16 low,high;
 mov.b32 {low,high}, %r96;
 mov.b16 %rs69, low;}
	// end inline asm
	// begin inline asm
	{add.f16 %rs70,%rs66,%rs69;
}
	// end inline asm
	setp.ne.s32 	%p1, %r1, 0;
	mov.u32 	%r115, _ZZ23single_kernel_optimisedPfS_PiE24particlesSquaredTileHalf;
	add.s32 	%r5, %r115, %r109;
	@%p1 bra 	$L__BB2_2;
	st.shared.u16 	[%r5], %rs70;
	st.shared.u16 	[%r5+2], %rs70;
	st.shared.u16 	[%r5+4], %rs70;
	st.shared.u16 	[%r5+6], %rs70;
	st.shared.u16 	[%r5+8], %rs70;
	st.shared.u16 	[%r5+10], %rs70;
	st.shared.u16 	[%r5+12], %rs70;
	st.shared.u16 	[%r5+14], %rs70;
	st.shared.u16 	[%r5+16], %rs70;
	st.shared.u16 	[%r5+18], %rs70;
	st.shared.u16 	[%r5+20], %rs70;
	st.shared.u16 	[%r5+22], %rs70;
	st.shared.u16 	[%r5+24], %rs70;
	st.shared.u16 	[%r5+26], %rs70;
	st.shared.u16 	[%r5+28], %rs70;
	st.shared.u16 	[%r5+30], %rs70;
$L__BB2_2:
	setp.ne.s32 	%p2, %r1, 0;
	shl.b32 	%r207, %r2, 4;
	add.s32 	%r208, %r207, %r1;
	cvta.to.global.u64 	%rd7, %rd1;
	mul.wide.u32 	%rd8, %r208, 4;
	add.s64 	%rd9, %rd7, %rd8;
	ld.global.f32 	%f6, [%rd9];
	// begin inline asm
	{  cvt.rn.f16.f32 %rs73, %f6;}

	// end inline asm
	mov.u32 	%r210, _ZZ23single_kernel_optimisedPfS_PiE17centroidsTileHalf;
	add.s32 	%r211, %r210, %r109;
	add.s32 	%r213, %r211, %r112;
	st.shared.u16 	[%r213], %rs73;
	// begin inline asm
	{mul.f16 %rs74,%rs73,%rs73;
}
	// end inline asm
	// begin inline asm
	{  mov.b32 %r116, {%rs74,%rs74};}

	// end inline asm
	mov.b32 	%r119, 1;
	mov.b32 	%r205, -1;
	// begin inline asm
	{shfl.sync.down.b32 %r117,%r116,%r119,%r99,%r205;
}
	// end inline asm
	// begin inline asm
	{.reg .f16 low,high;
 mov.b32 {low,high}, %r117;
 mov.b16 %rs79, low;}
	// end inline asm
	// begin inline asm
	{add.f16 %rs80,%rs74,%rs79;
}
	// end inline asm
	mov.b32 	%r125, 2;
	// begin inline asm
	{shfl.sync.down.b32 %r123,%r116,%r125,%r99,%r205;
}
	// end inline asm
	// begin inline asm
	{.reg .f16 low,high;
 mov.b32 {low,high}, %r123;
 mov.b16 %rs83, low;}
	// end inline asm
	// begin inline asm
	{add.f16 %rs84,%rs80,%rs83;
}
	// end inline asm
	mov.b32 	%r131, 3;
	// begin inline asm
	{shfl.sync.down.b32 %r129,%r116,%r131,%r99,%r205;
}
	// end inline asm
	// begin inline asm
	{.reg .f16 low,high;
 mov.b32 {low,high}, %r129;
 mov.b16 %rs87, low;}
	// end inline asm
	// begin inline asm
	{add.f16 %rs88,%rs84,%rs87;
}
	// end inline asm
	mov.b32 	%r137, 4;
	// begin inline asm
	{shfl.sync.down.b32 %r135,%r116,%r137,%r99,%r205;
}
	// end inline asm
	// begin inline asm
	{.reg .f16 low,high;
 mov.b32 {low,high}, %r135;
 mov.b16 %rs91, low;}
	// end inline asm
	// begin inline asm
	{add.f16 %rs92,%rs88,%rs91;
}
	// end inline asm
	mov.b32 	%r143, 5;
	// begin inline asm
	{shfl.sync.down.b32 %r141,%r116,%r143,%r99,%r205;
}
	// end inline asm
	// begin inline asm
	{.reg .f16 low,high;
 mov.b32 {low,high}, %r141;
 mov.b16 %rs95, low;}
	// end inline asm
	// begin inline asm
	{add.f16 %rs96,%rs92,%rs95;
}
	// end inline asm
	mov.b32 	%r149, 6;
	// begin inline asm
	{shfl.sync.down.b32 %r147,%r116,%r149,%r99,%r205;
}
	// end inline asm
	// begin inline asm
	{.reg .f16 low,high;
 mov.b32 {low,high}, %r147;
 mov.b16 %rs99, low;}
	// end inline asm
	// begin inline asm
	{add.f16 %rs100,%rs96,%rs99;
}
	// end inline asm
	mov.b32 	%r155, 7;
	// begin inline asm
	{shfl.sync.down.b32 %r153,%r116,%r155,%r99,%r205;
}
	// end inline asm
	// begin inline asm
	{.reg .f16 low,high;
 mov.b32 {low,high}, %r153;
 mov.b16 %rs103, low;}
	// end inline asm
	// begin inline asm
	{add.f16 %rs104,%rs100,%rs103;
}
	// end inline asm
	mov.b32 	%r161, 8;
	// begin inline asm
	{shfl.sync.down.b32 %r159,%r116,%r161,%r99,%r205;
}
	// end inline asm
	// begin inline asm
	{.reg .f16 low,high;
 mov.b32 {low,high}, %r159;
 mov.b16 %rs107, low;}
	// end inline asm
	// begin inline asm
	{add.f16 %rs108,%rs104,%rs107;
}
	// end inline asm
	mov.b32 	%r167, 9;
	// begin inline asm
	{shfl.sync.down.b32 %r165,%r116,%r167,%r99,%r205;
}
	// end inline asm
	// begin inline asm
	{.reg .f16 low,high;
 mov.b32 {low,high}, %r165;
 mov.b16 %rs111, low;}
	// end inline asm
	// begin inline asm
	{add.f16 %rs112,%rs108,%rs111;
}
	// end inline asm
	mov.b32 	%r173, 10;
	// begin inline asm
	{shfl.sync.down.b32 %r171,%r116,%r173,%r99,%r205;
}
	// end inline asm
	// begin inline asm
	{.reg .f16 low,high;
 mov.b32 {low,high}, %r171;
 mov.b16 %rs115, low;}
	// end inline asm
	// begin inline asm
	{add.f16 %rs116,%rs112,%rs115;
}
	// end inline asm
	mov.b32 	%r179, 11;
	// begin inline asm
	{shfl.sync.down.b32 %r177,%r116,%r179,%r99,%r205;
}
	// end inline asm
	// begin inline asm
	{.reg .f16 low,high;
 mov.b32 {low,high}, %r177;
 mov.b16 %rs119, low;}
	// end inline asm
	// begin inline asm
	{add.f16 %rs120,%rs116,%rs119;
}
	// end inline asm
	mov.b32 	%r185, 12;
	// begin inline asm
	{shfl.sync.down.b32 %r183,%r116,%r185,%r99,%r205;
}
	// end inline asm
	// begin inline asm
	{.reg .f16 low,high;
 mov.b32 {low,high}, %r183;
 mov.b16 %rs123, low;}
	// end inline asm
	// begin inline asm
	{add.f16 %rs124,%rs120,%rs123;
}
	// end inline asm
	mov.b32 	%r191, 13;
	// begin inline asm
	{shfl.sync.down.b32 %r189,%r116,%r191,%r99,%r205;
}
	// end inline asm
	// begin inline asm
	{.reg .f16 low,high;
 mov.b32 {low,high}, %r189;
 mov.b16 %rs127, low;}
	// end inline asm
	// begin inline asm
	{add.f16 %rs128,%rs124,%rs127;
}
	// end inline asm
	mov.b32 	%r197, 14;
	// begin inline asm
	{shfl.sync.down.b32 %r195,%r116,%r197,%r99,%r205;
}
	// end inline asm
	// begin inline asm
	{.reg .f16 low,high;
 mov.b32 {low,high}, %r195;
 mov.b16 %rs131, low;}
	// end inline asm
	// begin inline asm
	{add.f16 %rs132,%rs128,%rs131;
}
	// end inline asm
	mov.b32 	%r203, 15;
	// begin inline asm
	{shfl.sync.down.b32 %r201,%r116,%r203,%r99,%r205;
}
	// end inline asm
	// begin inline asm
	{.reg .f16 low,high;
 mov.b32 {low,high}, %r201;
 mov.b16 %rs135, low;}
	// end inline asm
	// begin inline asm
	{add.f16 %rs136,%rs132,%rs135;
}
	// end inline asm
	shl.b32 	%r214, %r2, 1;
	mov.u32 	%r215, _ZZ23single_kernel_optimisedPfS_PiE24centroidsSquaredTileHalf;
	add.s32 	%r6, %r215, %r214;
	@%p2 bra 	$L__BB2_4;
	st.shared.u16 	[%r6], %rs136;
	st.shared.u16 	[%r6+32], %rs136;
	st.shared.u16 	[%r6+64], %rs136;
	st.shared.u16 	[%r6+96], %rs136;
	st.shared.u16 	[%r6+128], %rs136;
	st.shared.u16 	[%r6+160], %rs136;
	st.shared.u16 	[%r6+192], %rs136;
	st.shared.u16 	[%r6+224], %rs136;
	st.shared.u16 	[%r6+256], %rs136;
	st.shared.u16 	[%r6+288], %rs136;
	st.shared.u16 	[%r6+320], %rs136;
	st.shared.u16 	[%r6+352], %rs136;
	st.shared.u16 	[%r6+384], %rs136;
	st.shared.u16 	[%r6+416], %rs136;
	st.shared.u16 	[%r6+448], %rs136;
	st.shared.u16 	[%r6+480], %rs136;
$L__BB2_4:
	bar.sync 	0;
	mad.lo.s32 	%r216, %r2, 30, %r6;
	add.s32 	%r218, %r216, %r112;
	add.s32 	%r219, %r5, %r112;
	ld.shared.u16 	%rs140, [%r218];
	ld.shared.u16 	%rs141, [%r219];
	// begin inline asm
	{add.f16 %rs139,%rs140,%rs141;
}
	// end inline asm
	mov.f64 	%fd1, 0dC000000000000000;
	// begin inline asm
	{  cvt.rn.f16.f64 %rs142, %fd1;}

	// end inline asm
	// begin inline asm
	{  cvt.f32.f16 %f7, %rs139;}

	// end inline asm
	// begin inline asm
	{  cvt.f32.f16 %f8, %rs142;}

	// end inline asm
	// begin inline asm
	{rcp.approx.ftz.f32 %f9, %f8;
}
	// end inline asm
	mul.f32 	%f11, %f7, %f9;
	// begin inline asm
	{  cvt.rn.f16.f32 %rs205, %f11;}

	// end inline asm
	// begin inline asm
	{abs.f16 %rs146,%rs205;
}
	// end inline asm
	mov.b16 	%rs150, 143;
	// begin inline asm
	{ .reg .pred __$temp3;
  setp.lt.f16  __$temp3, %rs146, %rs150;
  selp.u16 %rs148, 1, 0, __$temp3;}
	// end inline asm
	setp.eq.s16 	%p3, %rs148, 0;
	@%p3 bra 	$L__BB2_7;
	mov.f32 	%f12, 0f00000000;
	// begin inline asm
	{  cvt.rn.f16.f32 %rs151, %f12;}

	// end inline asm
	// begin inline asm
	{ .reg .pred __$temp3;
  setp.lt.f16  __$temp3, %rs151, %rs146;
  selp.u16 %rs152, 1, 0, __$temp3;}
	// end inline asm
	setp.eq.s16 	%p4, %rs152, 0;
	@%p4 bra 	$L__BB2_7;
	neg.f32 	%f14, %f8;
	fma.rn.f32 	%f15, %f14, %f11, %f7;
	fma.rn.f32 	%f13, %f9, %f15, %f11;
	// begin inline asm
	{  cvt.rn.f16.f32 %rs205, %f13;}

	// end inline asm
$L__BB2_7:
	setp.ne.s32 	%p5, %r1, 0;
	mov.u32 	%r222, _ZZ23single_kernel_optimisedPfS_PiE10sumSquares;
	add.s32 	%r223, %r222, %r109;
	shl.b32 	%r224, %r1, 1;
	add.s32 	%r225, %r223, %r224;
	st.shared.u16 	[%r225], %rs205;
	mov.u32 	%r226, _ZZ23single_kernel_optimisedPfS_PiE17particlesTileHalf;
	mov.b32 	%r227, 16;
	wmma.load.a.sync.aligned.row.m16n16k16.shared.f16 	{%r228, %r229, %r230, %r231, %r232, %r233, %r234, %r235}, [%r226], %r227;
	mov.u32 	%r236, _ZZ23single_kernel_optimisedPfS_PiE17centroidsTileHalf;
	wmma.load.b.sync.aligned.col.m16n16k16.shared.f16 	{%r237, %r238, %r239, %r240, %r241, %r242, %r243, %r244}, [%r236], %r227;
	wmma.load.c.sync.aligned.row.m16n16k16.shared.f16 	{%r245, %r246, %r247, %r248}, [%r222], %r227;
	wmma.mma.sync.aligned.row.col.m16n16k16.f16.f16 {%r249, %r250, %r251, %r252}, {%r228, %r229, %r230, %r231, %r232, %r233, %r234, %r235}, {%r237, %r238, %r239, %r240, %r241, %r242, %r243, %r244}, {%r245, %r246, %r247, %r248};
	mov.u32 	%r253, _ZZ23single_kernel_optimisedPfS_PiE10resultTile;
	wmma.store.d.sync.aligned.row.m16n16k16.shared.f16 	[%r253], {%r249, %r250, %r251, %r252}, %r227;
	bar.sync 	0;
	mov.f32 	%f16, 0fC0000000;
	// begin inline asm
	{  cvt.rn.f16.f32 %rs156, %f16;}

	// end inline asm
	add.s32 	%r7, %r253, %r109;
	add.s32 	%r254, %r7, %r224;
	ld.shared.u16 	%rs159, [%r254];
	// begin inline asm
	{mul.f16 %rs157,%rs156,%rs159;
}
	// end inline asm
	st.shared.u16 	[%r254], %rs157;
	bar.sync 	0;
	@%p5 bra 	$L__BB2_9;
	ld.shared.u16 	%rs162, [%r7];
	ld.shared.u16 	%rs161, [%r7+2];
	// begin inline asm
	{ .reg .pred __$temp3;
  setp.lt.f16  __$temp3, %rs161, %rs162;
  selp.u16 %rs160, 1, 0, __$temp3;}
	// end inline asm
	setp.ne.s16 	%p6, %rs160, 0;
	selp.b16 	%rs165, %rs161, %rs162, %p6;
	selp.u32 	%r255, 1, 0, %p6;
	ld.shared.u16 	%rs164, [%r7+4];
	// begin inline asm
	{ .reg .pred __$temp3;
  setp.lt.f16  __$temp3, %rs164, %rs165;
  selp.u16 %rs163, 1, 0, __$temp3;}
	// end inline asm
	setp.eq.s16 	%p7, %rs163, 0;
	selp.b16 	%rs168, %rs165, %rs164, %p7;
	selp.b32 	%r256, %r255, 2, %p7;
	ld.shared.u16 	%rs167, [%r7+6];
	// begin inline asm
	{ .reg .pred __$temp3;
  setp.lt.f16  __$temp3, %rs167, %rs168;
  selp.u16 %rs166, 1, 0, __$temp3;}
	// end inline asm
	setp.eq.s16 	%p8, %rs166, 0;
	selp.b16 	%rs171, %rs168, %rs167, %p8;
	selp.b32 	%r257, %r256, 3, %p8;
	ld.shared.u16 	%rs170, [%r7+8];
	// begin inline asm
	{ .reg .pred __$temp3;
  setp.lt.f16  __$temp3, %rs170, %rs171;
  selp.u16 %rs169, 1, 0, __$temp3;}
	// end inline asm
	setp.eq.s16 	%p9, %rs169, 0;
	selp.b16 	%rs174, %rs171, %rs170, %p9;
	selp.b32 	%r258, %r257, 4, %p9;
	ld.shared.u16 	%rs173, [%r7+10];
	// begin inline asm
	{ .reg .pred __$temp3;
  setp.lt.f16  __$temp3, %rs173, %rs174;
  selp.u16 %rs172, 1, 0, __$temp3;}
	// end inline asm
	setp.eq.s16 	%p10, %rs172, 0;
	selp.b16 	%rs177, %rs174, %rs173, %p10;
	selp.b32 	%r259, %r258, 5, %p10;
	ld.shared.u16 	%rs176, [%r7+12];
	// begin inline asm
	{ .reg .pred __$temp3;
  setp.lt.f16  __$temp3, %rs176, %rs177;
  selp.u16 %rs175, 1, 0, __$temp3;}
	// end inline asm
	setp.eq.s16 	%p11, %rs175, 0;
	selp.b16 	%rs180, %rs177, %rs176, %p11;
	selp.b32 	%r260, %r259, 6, %p11;
	ld.shared.u16 	%rs179, [%r7+14];
	// begin inline asm
	{ .reg .pred __$temp3;
  setp.lt.f16  __$temp3, %rs179, %rs180;
  selp.u16 %rs178, 1, 0, __$temp3;}
	// end inline asm
	setp.eq.s16 	%p12, %rs178, 0;
	selp.b16 	%rs183, %rs180, %rs179, %p12;
	selp.b32 	%r261, %r260, 7, %p12;
	ld.shared.u16 	%rs182, [%r7+16];
	// begin inline asm
	{ .reg .pred __$temp3;
  setp.lt.f16  __$temp3, %rs182, %rs183;
  selp.u16 %rs181, 1, 0, __$temp3;}
	// end inline asm
	setp.eq.s16 	%p13, %rs181, 0;
	selp.b16 	%rs186, %rs183, %rs182, %p13;
	selp.b32 	%r262, %r261, 8, %p13;
	ld.shared.u16 	%rs185, [%r7+18];
	// begin inline asm
	{ .reg .pred __$temp3;
  setp.lt.f16  __$temp3, %rs185, %rs186;
  selp.u16 %rs184, 1, 0, __$temp3;}
	// end inline asm
	setp.eq.s16 	%p14, %rs184, 0;
	selp.b16 	%rs189, %rs186, %rs185, %p14;
	selp.b32 	%r263, %r262, 9, %p14;
	ld.shared.u16 	%rs188, [%r7+20];
	// begin inline asm
	{ .reg .pred __$temp3;
  setp.lt.f16  __$temp3, %rs188, %rs189;
  selp.u16 %rs187, 1, 0, __$temp3;}
	// end inline asm
	setp.eq.s16 	%p15, %rs187, 0;
	selp.b16 	%rs192, %rs189, %rs188, %p15;
	selp.b32 	%r264, %r263, 10, %p15;
	ld.shared.u16 	%rs191, [%r7+22];
	// begin inline asm
	{ .reg .pred __$temp3;
  setp.lt.f16  __$temp3, %rs191, %rs192;
  selp.u16 %rs190, 1, 0, __$temp3;}
	// end inline asm
	setp.eq.s16 	%p16, %rs190, 0;
	selp.b16 	%rs195, %rs192, %rs191, %p16;
	selp.b32 	%r265, %r264, 11, %p16;
	ld.shared.u16 	%rs194, [%r7+24];
	// begin inline asm
	{ .reg .pred __$temp3;
  setp.lt.f16  __$temp3, %rs194, %rs195;
  selp.u16 %rs193, 1, 0, __$temp3;}
	// end inline asm
	setp.eq.s16 	%p17, %rs193, 0;
	selp.b16 	%rs198, %rs195, %rs194, %p17;
	selp.b32 	%r266, %r265, 12, %p17;
	ld.shared.u16 	%rs197, [%r7+26];
	// begin inline asm
	{ .reg .pred __$temp3;
  setp.lt.f16  __$temp3, %rs197, %rs198;
  selp.u16 %rs196, 1, 0, __$temp3;}
	// end inline asm
	setp.eq.s16 	%p18, %rs196, 0;
	selp.b16 	%rs201, %rs198, %rs197, %p18;
	selp.b32 	%r267, %r266, 13, %p18;
	ld.shared.u16 	%rs200, [%r7+28];
	// begin inline asm
	{ .reg .pred __$temp3;
  setp.lt.f16  __$temp3, %rs200, %rs201;
  selp.u16 %rs199, 1, 0, __$temp3;}
	// end inline asm
	setp.eq.s16 	%p19, %rs199, 0;
	selp.b16 	%rs204, %rs201, %rs200, %p19;
	selp.b32 	%r268, %r267, 14, %p19;
	ld.shared.u16 	%rs203, [%r7+30];
	// begin inline asm
	{ .reg .pred __$temp3;
  setp.lt.f16  __$temp3, %rs203, %rs204;
  selp.u16 %rs202, 1, 0, __$temp3;}
	// end inline asm
	setp.eq.s16 	%p20, %rs202, 0;
	selp.b32 	%r269, %r268, 15, %p20;
$L__BB2_9:
	setp.ne.s32 	%p21, %r1, 0;
	bar.sync 	0;
	@%p21 bra 	$L__BB2_11;
	cvta.to.global.u64 	%rd10, %rd2;
	mul.wide.s32 	%rd11, %r3, 4;
	add.s64 	%rd12, %rd10, %rd11;
	st.global.u32 	[%rd12], %r269;
$L__BB2_11:
	ret;

}


// ===== COMPILED SASS (sm_100) =====

	.target	sm_100

	.elftype	@"ET_EXEC"


//--------------------- .note.nv.tkinfo           --------------------------
	.section	.note.nv.tkinfo,"",@"SHT_NOTE"
	.sectionflags	@"SHF_NOTE_NV_TKINFO"
	.tkinfo
        /*0018*/ 	.word	0x00000002
        /*0030*/ 	.string	""
        /*0030*/ 	.string	"ptxas"
        /*0030*/ 	.string	"Cuda compilation tools, release 13.0, V13.0.88"
        /*0030*/ 	.string	"Build cuda_13.0.r13.0/compiler.36424714_0"
        /*0030*/ 	.string	"-arch sm_100 -m 64 "



//--------------------- .note.nv.cuinfo           --------------------------
	.section	.note.nv.cuinfo,"",@"SHT_NOTE"
	.sectionflags	@"SHF_NOTE_NV_CUINFO"
        /*0018*/ 	.short	0x0002
        /*001a*/ 	.short	0x0064
        /*001c*/ 	.short	0x0082
	.zero		2


//--------------------- .nv.info                  --------------------------
	.section	.nv.info,"",@"SHT_CUDA_INFO"
	.align	4


	//----- nvinfo : EIATTR_REGCOUNT
	.align		4
        /*0000*/ 	.byte	0x04, 0x2f
        /*0002*/ 	.short	(.L_1 - .L_0)
	.align		4
.L_0:
        /*0004*/ 	.word	index@(_Z25assign_labels_very_slowlyPfS_Piiii)
        /*0008*/ 	.word	0x0000001f


	//----- nvinfo : EIATTR_FRAME_SIZE
	.align		4
.L_1:
        /*000c*/ 	.byte	0x04, 0x11
        /*000e*/ 	.short	(.L_3 - .L_2)
	.align		4
.L_2:
        /*0010*/ 	.word	index@(_Z25assign_labels_very_slowlyPfS_Piiii)
        /*0014*/ 	.word	0x00000000


	//----- nvinfo : EIATTR_REGCOUNT
	.align		4
.L_3:
        /*0018*/ 	.byte	0x04, 0x2f
        /*001a*/ 	.short	(.L_5 - .L_4)
	.align		4
.L_4:
        /*001c*/ 	.word	index@(_Z33single_kernel_development_versionPfS_Pi)
        /*0020*/ 	.word	0x00000017


	//----- nvinfo : EIATTR_FRAME_SIZE
	.align		4
.L_5:
        /*0024*/ 	.byte	0x04, 0x11
        /*0026*/ 	.short	(.L_7 - .L_6)
	.align		4
.L_6:
        /*0028*/ 	.word	index@(_Z33single_kernel_development_versionPfS_Pi)
        /*002c*/ 	.word	0x00000000


	//----- nvinfo : EIATTR_REGCOUNT
	.align		4
.L_7:
        /*0030*/ 	.byte	0x04, 0x2f
        /*0032*/ 	.short	(.L_9 - .L_8)
	.align		4
.L_8:
        /*0034*/ 	.word	index@(_Z23single_kernel_optimisedPfS_Pi)
        /*0038*/ 	.word	0x00000020


	//----- nvinfo : EIATTR_FRAME_SIZE
	.align		4
.L_9:
        /*003c*/ 	.byte	0x04, 0x11
        /*003e*/ 	.short	(.L_11 - .L_10)
	.align		4
.L_10:
        /*0040*/ 	.word	index@(_Z23single_kernel_optimisedPfS_Pi)
        /*0044*/ 	.word	0x00000000


	//----- nvinfo : EIATTR_MIN_STACK_SIZE
	.align		4
.L_11:
        /*0048*/ 	.byte	0x04, 0x12
        /*004a*/ 	.short	(.L_13 - .L_12)
	.align		4
.L_12:
        /*004c*/ 	.word	index@(_Z23single_kernel_optimisedPfS_Pi)
        /*0050*/ 	.word	0x00000000


	//----- nvinfo : EIATTR_MIN_STACK_SIZE
	.align		4
.L_13:
        /*0054*/ 	.byte	0x04, 0x12
        /*0056*/ 	.short	(.L_15 - .L_14)
	.align		4
.L_14:
        /*0058*/ 	.word	index@(_Z33single_kernel_development_versionPfS_Pi)
        /*005c*/ 	.word	0x00000000


	//----- nvinfo : EIATTR_MIN_STACK_SIZE
	.align		4
.L_15:
        /*0060*/ 	.byte	0x04, 0x12
        /*0062*/ 	.short	(.L_17 - .L_16)
	.align		4
.L_16:
        /*0064*/ 	.word	index@(_Z25assign_labels_very_slowlyPfS_Piiii)
        /*0068*/ 	.word	0x00000000
.L_17:


//--------------------- .nv.compat                --------------------------
	.section	.nv.compat,"",@"SHT_CUDA_COMPAT_INFO"
	.align	4
        /*0000*/ 	.byte	0x02, 0x09, 0x00, 0x00, 0x02, 0x02, 0x01, 0x00, 0x02, 0x05, 0x05, 0x00, 0x03, 0x07, 0x01, 0x01
        /*0010*/ 	.byte	0x02, 0x03, 0x00, 0x00, 0x02, 0x06, 0x01, 0x00, 0x04, 0x0b, 0x08, 0x00, 0x09, 0x00, 0x00, 0x00
        /*0020*/ 	.byte	0x00, 0x00, 0x00, 0x00


//--------------------- .nv.info._Z23single_kernel_optimisedPfS_Pi --------------------------
	.section	.nv.info._Z23single_kernel_optimisedPfS_Pi,"",@"SHT_CUDA_INFO"
	.sectionflags	@""
	.align	4


	//----- nvinfo : EIATTR_CUDA_API_VERSION
	.align		4
        /*0000*/ 	.byte	0x04, 0x37
        /*0002*/ 	.short	(.L_19 - .L_18)
.L_18:
        /*0004*/ 	.word	0x00000082


	//----- nvinfo : EIATTR_KPARAM_INFO
	.align		4
.L_19:
        /*0008*/ 	.byte	0x04, 0x17
        /*000a*/ 	.short	(.L_21 - .L_20)
.L_20:
        /*000c*/ 	.word	0x00000000
        /*0010*/ 	.short	0x0002
        /*0012*/ 	.short	0x0010
        /*0014*/ 	.byte	0x00, 0xf5, 0x21, 0x00


	//----- nvinfo : EIATTR_KPARAM_INFO
	.align		4
.L_21:
        /*0018*/ 	.byte	0x04, 0x17
        /*001a*/ 	.short	(.L_23 - .L_22)
.L_22:
        /*001c*/ 	.word	0x00000000
        /*0020*/ 	.short	0x0001
        /*0022*/ 	.short	0x0008
        /*0024*/ 	.byte	0x00, 0xf5, 0x21, 0x00


	//----- nvinfo : EIATTR_KPARAM_INFO
	.align		4
.L_23:
        /*0028*/ 	.byte	0x04, 0x17
        /*002a*/ 	.short	(.L_25 - .L_24)
.L_24:
        /*002c*/ 	.word	0x00000000
        /*0030*/ 	.short	0x0000
        /*0032*/ 	.short	0x0000
        /*0034*/ 	.byte	0x00, 0xf5, 0x21, 0x00


	//----- nvinfo : EIATTR_SPARSE_MMA_MASK
	.align		4
.L_25:
        /*0038*/ 	.byte	0x03, 0x50
        /*003a*/ 	.short	0x0000


	//----- nvinfo : EIATTR_WMMA_USED
	.align		4
        /*003c*/ 	.byte	0x01, 0x2b
	.zero		2


	//----- nvinfo : EIATTR_MAXREG_COUNT
	.align		4
        /*0040*/ 	.byte	0x03, 0x1b
        /*0042*/ 	.short	0x00ff


	//----- nvinfo : EIATTR_NUM_BARRIERS
	.align		4
        /*0044*/ 	.byte	0x02, 0x4c
        /*0046*/ 	.byte	0x01
	.zero		1


	//----- nvinfo : EIATTR_MERCURY_ISA_VERSION
	.align		4
        /*0048*/ 	.byte	0x03, 0x5f
        /*004a*/ 	.short	0x0101


	//----- nvinfo : EIATTR_COOP_GROUP_MASK_REGIDS
	.align		4
        /*004c*/ 	.byte	0x04, 0x29
        /*004e*/ 	.short	(.L_27 - .L_26)


	//   ....[0]....
.L_26:
        /*0050*/ 	.word	0xffffffff


	//   ....[1]....
        /*0054*/ 	.word	0xffffffff


	//   ....[2]....
        /*0058*/ 	.word	0xffffffff


	//   ....[3]....
        /*005c*/ 	.word	0xffffffff


	//   ....[4]....
        /*0060*/ 	.word	0xffffffff


	//   ....[5]....
        /*0064*/ 	.word	0xffffffff


	//   ....[6]....
        /*0068*/ 	.word	0xffffffff


	//   ....[7]....
        /*006c*/ 	.word	0xffffffff


	//   ....[8]....
        /*0070*/ 	.word	0xffffffff


	//   ....[9]....
        /*0074*/ 	.word	0xffffffff


	//   ....[10]....
        /*0078*/ 	.word	0xffffffff


	//   ....[11]....
        /*007c*/ 	.word	0xffffffff


	//   ....[12]....
        /*0080*/ 	.word	0xffffffff


	//   ....[13]....
        /*0084*/ 	.word	0xffffffff


	//   ....[14]....
        /*0088*/ 	.word	0xffffffff


	//   ....[15]....
        /*008c*/ 	.word	0xffffffff


	//   ....[16]....
        /*0090*/ 	.word	0xffffffff


	//   ....[17]....
        /*0094*/ 	.word	0xffffffff


	//   ....[18]....
        /*0098*/ 	.word	0xffffffff


	//   ....[19]....
        /*009c*/ 	.word	0xffffffff


	//   ....[20]....
        /*00a0*/ 	.word	0xffffffff


	//   ....[21]....
        /*00a4*/ 	.word	0xffffffff


	//   ....[22]....
        /*00a8*/ 	.word	0xffffffff


	//   ....[23]....
        /*00ac*/ 	.word	0xffffffff


	//   ....[24]....
        /*00b0*/ 	.word	0xffffffff


	//   ....[25]....
        /*00b4*/ 	.word	0xffffffff


	//   ....[26]....
        /*00b8*/ 	.word	0xffffffff


	//   ....[27]....
        /*00bc*/ 	.word	0xffffffff


	//   ....[28]....
        /*00c0*/ 	.word	0xffffffff


	//   ....[29]....
        /*00c4*/ 	.word	0xffffffff


	//----- nvinfo : EIATTR_COOP_GROUP_INSTR_OFFSETS
	.align		4
.L_27:
        /*00c8*/ 	.byte	0x04, 0x28
        /*00ca*/ 	.short	(.L_29 - .L_28)


	//   ....[0]....
.L_28:
        /*00cc*/ 	.word	0x00000220


	//   ....[1]....
        /*00d0*/ 	.word	0x00000240


	//   ....[2]....
        /*00d4*/ 	.word	0x00000260


	//   ....[3]....
        /*00d8*/ 	.word	0x00000270


	//   ....[4]....
        /*00dc*/ 	.word	0x00000280


	//   ....[5]....
        /*00e0*/ 	.word	0x00000290


	//   ....[6]....
        /*00e4*/ 	.word	0x000002a0


	//   ....[7]....
        /*00e8*/ 	.word	0x000002c0


	//   ....[8]....
        /*00ec*/ 	.word	0x000002e0


	//   ....[9]....
        /*00f0*/ 	.word	0x00000300


	//   ....[10]....
        /*00f4*/ 	.word	0x00000320


	//   ....[11]....
        /*00f8*/ 	.word	0x00000340


	//   ....[12]....
        /*00fc*/ 	.word	0x00000360


	//   ....[13]....
        /*0100*/ 	.word	0x00000380


	//   ....[14]....
        /*0104*/ 	.word	0x000003a0


	//   ....[15]....
        /*0108*/ 	.word	0x000003c0


	//   ....[16]....
        /*010c*/ 	.word	0x000003f0


	//   ....[17]....
        /*0110*/ 	.word	0x00000410


	//   ....[18]....
        /*0114*/ 	.word	0x00000430


	//   ....[19]....
        /*0118*/ 	.word	0x00000450


	//   ....[20]....
        /*011c*/ 	.word	0x00000470


	//   ....[21]....
        /*0120*/ 	.word	0x000004a0


	//   ....[22]....
        /*0124*/ 	.word	0x000004c0


	//   ....[23]....
        /*0128*/ 	.word	0x000004e0


	//   ....[24]....
        /*012c*/ 	.word	0x00000500


	//   ....[25]....
        /*0130*/ 	.word	0x00000520


	//   ....[26]....
        /*0134*/ 	.word	0x00000540


	//   ....[27]....
        /*0138*/ 	.word	0x00000560


	//   ....[28]....
        /*013c*/ 	.word	0x000005a0


	//   ....[29]....
        /*0140*/ 	.word	0x000005d0


	//----- nvinfo : EIATTR_VRC_CTA_INIT_COUNT
	.align		4
.L_29:
        /*0144*/ 	.byte	0x02, 0x4a
	.zero		1
	.zero		1


	//----- nvinfo : EIATTR_EXIT_INSTR_OFFSETS
	.align		4
        /*0148*/ 	.byte	0x04, 0x1c
        /*014a*/ 	.short	(.L_31 - .L_30)


	//   ....[0]....
.L_30:
        /*014c*/ 	.word	0x00001100


	//   ....[1]....
        /*0150*/ 	.word	0x00001140


	//----- nvinfo : EIATTR_CRS_STACK_SIZE
	.align		4
.L_31:
        /*0154*/ 	.byte	0x04, 0x1e
        /*0156*/ 	.short	(.L_33 - .L_32)
.L_32:
        /*0158*/ 	.word	0x00000000


	//----- nvinfo : EIATTR_CBANK_PARAM_SIZE
	.align		4
.L_33:
        /*015c*/ 	.byte	0x03, 0x19
        /*015e*/ 	.short	0x0018


	//----- nvinfo : EIATTR_PARAM_CBANK
	.align		4
        /*0160*/ 	.byte	0x04, 0x0a
        /*0162*/ 	.short	(.L_35 - .L_34)
	.align		4
.L_34:
        /*0164*/ 	.word	index@(.nv.constant0._Z23single_kernel_optimisedPfS_Pi)
        /*0168*/ 	.short	0x0380
        /*016a*/ 	.short	0x0018


	//----- nvinfo : EIATTR_SW_WAR
	.align		4
.L_35:
        /*016c*/ 	.byte	0x04, 0x36
        /*016e*/ 	.short	(.L_37 - .L_36)
.L_36:
        /*0170*/ 	.word	0x00000008
.L_37:


//--------------------- .nv.info._Z33single_kernel_development_versionPfS_Pi --------------------------
	.section	.nv.info._Z33single_kernel_development_versionPfS_Pi,"",@"SHT_CUDA_INFO"
	.sectionflags	@""
	.align	4


	//----- nvinfo : EIATTR_CUDA_API_VERSION
	.align		4
        /*0000*/ 	.byte	0x04, 0x37
        /*0002*/ 	.short	(.L_39 - .L_38)
.L_38:
        /*0004*/ 	.word	0x00000082


	//----- nvinfo : EIATTR_KPARAM_INFO
	.align		4
.L_39:
        /*0008*/ 	.byte	0x04, 0x17
        /*000a*/ 	.short	(.L_41 - .L_40)
.L_40:
        /*000c*/ 	.word	0x00000000
        /*0010*/ 	.short	0x0002
        /*0012*/ 	.short	0x0010
        /*0014*/ 	.byte	0x00, 0xf5, 0x21, 0x00


	//----- nvinfo : EIATTR_KPARAM_INFO
	.align		4
.L_41:
        /*0018*/ 	.byte	0x04, 0x17
        /*001a*/ 	.short	(.L_43 - .L_42)
.L_42:
        /*001c*/ 	.word	0x00000000
        /*0020*/ 	.short	0x0001
        /*0022*/ 	.short	0x0008
        /*0024*/ 	.byte	0x00, 0xf5, 0x21, 0x00


	//----- nvinfo : EIATTR_KPARAM_INFO
	.align		4
.L_43:
        /*0028*/ 	.byte	0x04, 0x17
        /*002a*/ 	.short	(.L_45 - .L_44)
.L_44:
        /*002c*/ 	.word	0x00000000
        /*0030*/ 	.short	0x0000
        /*0032*/ 	.short	0x0000
        /*0034*/ 	.byte	0x00, 0xf5, 0x21, 0x00


	//----- nvinfo : EIATTR_SPARSE_MMA_MASK
	.align		4
.L_45:
        /*0038*/ 	.byte	0x03, 0x50
        /*003a*/ 	.short	0x0000


	//----- nvinfo : EIATTR_WMMA_USED
	.align		4
        /*003c*/ 	.byte	0x01, 0x2b
	.zero		2


	//----- nvinfo : EIATTR_MAXREG_COUNT
	.align		4
        /*0040*/ 	.byte	0x03, 0x1b
        /*0042*/ 	.short	0x00ff


	//----- nvinfo : EIATTR_NUM_BARRIERS
	.align		4
        /*0044*/ 	.byte	0x02, 0x4c
        /*0046*/ 	.byte	0x01
	.zero		1


	//----- nvinfo : EIATTR_MERCURY_ISA_VERSION
	.align		4
        /*0048*/ 	.byte	0x03, 0x5f
        /*004a*/ 	.short	0x0101


	//----- nvinfo : EIATTR_COOP_GROUP_MASK_REGIDS
	.align		4
        /*004c*/ 	.byte	0x04, 0x29
        /*004e*/ 	.short	(.L_47 - .L_46)


	//   ....[0]....
.L_46:
        /*0050*/ 	.word	0xffffffff


	//   ....[1]....
        /*0054*/ 	.word	0xffffffff


	//   ....[2]....
        /*0058*/ 	.word	0xffffffff


	//   ....[3]....
        /*005c*/ 	.word	0xffffffff


	//   ....[4]....
        /*0060*/ 	.word	0xffffffff


	//   ....[5]....
        /*0064*/ 	.word	0xffffffff


	//   ....[6]....
        /*0068*/ 	.word	0xffffffff


	//   ....[7]....
        /*006c*/ 	.word	0xffffffff


	//   ....[8]....
        /*0070*/ 	.word	0xffffffff


	//   ....[9]....
        /*0074*/ 	.word	0xffffffff


	//   ....[10]....
        /*0078*/ 	.word	0xffffffff


	//   ....[11]....
        /*007c*/ 	.word	0xffffffff


	//   ....[12]....
        /*0080*/ 	.word	0xffffffff


	//   ....[13]....
        /*0084*/ 	.word	0xffffffff


	//   ....[14]....
        /*0088*/ 	.word	0xffffffff


	//   ....[15]....
        /*008c*/ 	.word	0xffffffff


	//   ....[16]....
        /*0090*/ 	.word	0xffffffff


	//   ....[17]....
        /*0094*/ 	.word	0xffffffff


	//   ....[18]....
        /*0098*/ 	.word	0xffffffff


	//   ....[19]....
        /*009c*/ 	.word	0xffffffff


	//   ....[20]....
        /*00a0*/ 	.word	0xffffffff


	//   ....[21]....
        /*00a4*/ 	.word	0xffffffff


	//   ....[22]....
        /*00a8*/ 	.word	0xffffffff


	//   ....[23]....
        /*00ac*/ 	.word	0xffffffff


	//   ....[24]....
        /*00b0*/ 	.word	0xffffffff


	//   ....[25]....
        /*00b4*/ 	.word	0xffffffff


	//   ....[26]....
        /*00b8*/ 	.word	0xffffffff


	//   ....[27]....
        /*00bc*/ 	.word	0xffffffff


	//   ....[28]....
        /*00c0*/ 	.word	0xffffffff


	//   ....[29]....
        /*00c4*/ 	.word	0xffffffff


	//----- nvinfo : EIATTR_COOP_GROUP_INSTR_OFFSETS
	.align		4
.L_47:
        /*00c8*/ 	.byte	0x04, 0x28
        /*00ca*/ 	.short	(.L_49 - .L_48)


	//   ....[0]....
.L_48:
        /*00cc*/ 	.word	0x00000210


	//   ....[1]....
        /*00d0*/ 	.word	0x00000220


	//   ....[2]....
        /*00d4*/ 	.word	0x00000230


	//   ....[3]....
        /*00d8*/ 	.word	0x00000240


	//   ....[4]....
        /*00dc*/ 	.word	0x00000250


	//   ....[5]....
        /*00e0*/ 	.word	0x00000260


	//   ....[6]....
        /*00e4*/ 	.word	0x00000280


	//   ....[7]....
        /*00e8*/ 	.word	0x000002a0


	//   ....[8]....
        /*00ec*/ 	.word	0x000002c0


	//   ....[9]....
        /*00f0*/ 	.word	0x000002e0


	//   ....[10]....
        /*00f4*/ 	.word	0x00000300


	//   ....[11]....
        /*00f8*/ 	.word	0x00000320


	//   ....[12]....
        /*00fc*/ 	.word	0x00000330


	//   ....[13]....
        /*0100*/ 	.word	0x00000350


	//   ....[14]....
        /*0104*/ 	.word	0x00000370


	//   ....[15]....
        /*0108*/ 	.word	0x000006d0


	//   ....[16]....
        /*010c*/ 	.word	0x000006e0


	//   ....[17]....
        /*0110*/ 	.word	0x000006f0


	//   ....[18]....
        /*0114*/ 	.word	0x00000700


	//   ....[19]....
        /*0118*/ 	.word	0x00000710


	//   ....[20]....
        /*011c*/ 	.word	0x00000720


	//   ....[21]....
        /*0120*/ 	.word	0x00000740


	//   ....[22]....
        /*0124*/ 	.word	0x00000760


	//   ....[23]....
        /*0128*/ 	.word	0x00000780


	//   ....[24]....
        /*012c*/ 	.word	0x000007a0


	//   ....[25]....
        /*0130*/ 	.word	0x000007c0


	//   ....[26]....
        /*0134*/ 	.word	0x000007e0


	//   ....[27]....
        /*0138*/ 	.word	0x000007f0


	//   ....[28]....
        /*013c*/ 	.word	0x00000810


	//   ....[29]....
        /*0140*/ 	.word	0x00000830


	//----- nvinfo : EIATTR_VRC_CTA_INIT_COUNT
	.align		4
.L_49:
        /*0144*/ 	.byte	0x02, 0x4a
	.zero		1
	.zero		1


	//----- nvinfo : EIATTR_EXIT_INSTR_OFFSETS
	.align		4
        /*0148*/ 	.byte	0x04, 0x1c
        /*014a*/ 	.short	(.L_51 - .L_50)


	//   ....[0]....
.L_50:
        /*014c*/ 	.word	0x00001250


	//   ....[1]....
        /*0150*/ 	.word	0x00001290


	//----- nvinfo : EIATTR_CRS_STACK_SIZE
	.align		4
.L_51:
        /*0154*/ 	.byte	0x04, 0x1e
        /*0156*/ 	.short	(.L_53 - .L_52)
.L_52:
        /*0158*/ 	.word	0x00000000


	//----- nvinfo : EIATTR_CBANK_PARAM_SIZE
	.align		4
.L_53:
        /*015c*/ 	.byte	0x03, 0x19
        /*015e*/ 	.short	0x0018


	//----- nvinfo : EIATTR_PARAM_CBANK
	.align		4
        /*0160*/ 	.byte	0x04, 0x0a
        /*0162*/ 	.short	(.L_55 - .L_54)
	.align		4
.L_54:
        /*0164*/ 	.word	index@(.nv.constant0._Z33single_kernel_development_versionPfS_Pi)
        /*0168*/ 	.short	0x0380
        /*016a*/ 	.short	0x0018


	//----- nvinfo : EIATTR_SW_WAR
	.align		4
.L_55:
        /*016c*/ 	.byte	0x04, 0x36
        /*016e*/ 	.short	(.L_57 - .L_56)
.L_56:
        /*0170*/ 	.word	0x00000008
.L_57:


//--------------------- .nv.info._Z25assign_labels_very_slowlyPfS_Piiii --------------------------
	.section	.nv.info._Z25assign_labels_very_slowlyPfS_Piiii,"",@"SHT_CUDA_INFO"
	.sectionflags	@""
	.align	4


	//----- nvinfo : EIATTR_CUDA_API_VERSION
	.align		4
        /*0000*/ 	.byte	0x04, 0x37
        /*0002*/ 	.short	(.L_59 - .L_58)
.L_58:
        /*0004*/ 	.word	0x00000082


	//----- nvinfo : EIATTR_KPARAM_INFO
	.align		4
.L_59:
        /*0008*/ 	.byte	0x04, 0x17
        /*000a*/ 	.short	(.L_61 - .L_60)
.L_60:
        /*000c*/ 	.word	0x00000000
        /*0010*/ 	.short	0x0005
        /*0012*/ 	.short	0x0020
        /*0014*/ 	.byte	0x00, 0xf0, 0x11, 0x00


	//----- nvinfo : EIATTR_KPARAM_INFO
	.align		4
.L_61:
        /*0018*/ 	.byte	0x04, 0x17
        /*001a*/ 	.short	(.L_63 - .L_62)
.L_62:
        /*001c*/ 	.word	0x00000000
        /*0020*/ 	.short	0x0004
        /*0022*/ 	.short	0x001c
        /*0024*/ 	.byte	0x00, 0xf0, 0x11, 0x00


	//----- nvinfo : EIATTR_KPARAM_INFO
	.align		4
.L_63:
        /*0028*/ 	.byte	0x04, 0x17
        /*002a*/ 	.short	(.L_65 - .L_64)
.L_64:
        /*002c*/ 	.word	0x00000000
        /*0030*/ 	.short	0x0003
        /*0032*/ 	.short	0x0018
        /*0034*/ 	.byte	0x00, 0xf0, 0x11, 0x00


	//----- nvinfo : EIATTR_KPARAM_INFO
	.align		4
.L_65:
        /*0038*/ 	.byte	0x04, 0x17
        /*003a*/ 	.short	(.L_67 - .L_66)
.L_66:
        /*003c*/ 	.word	0x00000000
        /*0040*/ 	.short	0x0002
        /*0042*/ 	.short	0x0010
        /*0044*/ 	.byte	0x00, 0xf5, 0x21, 0x00


	//----- nvinfo : EIATTR_KPARAM_INFO
	.align		4
.L_67:
        /*0048*/ 	.byte	0x04, 0x17
        /*004a*/ 	.short	(.L_69 - .L_68)
.L_68:
        /*004c*/ 	.word	0x00000000
        /*0050*/ 	.short	0x0001
        /*0052*/ 	.short	0x0008
        /*0054*/ 	.byte	0x00, 0xf5, 0x21, 0x00


	//----- nvinfo : EIATTR_KPARAM_INFO
	.align		4
.L_69:
        /*0058*/ 	.byte	0x04, 0x17
        /*005a*/ 	.short	(.L_71 - .L_70)
.L_70:
        /*005c*/ 	.word	0x00000000
        /*0060*/ 	.short	0x0000
        /*0062*/ 	.short	0x0000
        /*0064*/ 	.byte	0x00, 0xf5, 0x21, 0x00


	//----- nvinfo : EIATTR_SPARSE_MMA_MASK
	.align		4
.L_71:
        /*0068*/ 	.byte	0x03, 0x50
        /*006a*/ 	.short	0x0000


	//----- nvinfo : EIATTR_MAXREG_COUNT
	.align		4
        /*006c*/ 	.byte	0x03, 0x1b
        /*006e*/ 	.short	0x00ff


	//----- nvinfo : EIATTR_MERCURY_ISA_VERSION
	.align		4
        /*0070*/ 	.byte	0x03, 0x5f
        /*0072*/ 	.short	0x0101


	//----- nvinfo : EIATTR_VRC_CTA_INIT_COUNT
	.align		4
        /*0074*/ 	.byte	0x02, 0x4a
	.zero		1
	.zero		1


	//----- nvinfo : EIATTR_EXIT_INSTR_OFFSETS
	.align		4
        /*0078*/ 	.byte	0x04, 0x1c
        /*007a*/ 	.short	(.L_73 - .L_72)


	//   ....[0]....
.L_72:
        /*007c*/ 	.word	0x00000070


	//   ....[1]....
        /*0080*/ 	.word	0x00000d70


	//----- nvinfo : EIATTR_CBANK_PARAM_SIZE
	.align		4
.L_73:
        /*0084*/ 	.byte	0x03, 0x19
        /*0086*/ 	.short	0x0024


	//----- nvinfo : EIATTR_PARAM_CBANK
	.align		4
        /*0088*/ 	.byte	0x04, 0x0a
        /*008a*/ 	.short	(.L_75 - .L_74)
	.align		4
.L_74:
        /*008c*/ 	.word	index@(.nv.constant0._Z25assign_labels_very_slowlyPfS_Piiii)
        /*0090*/ 	.short	0x0380
        /*0092*/ 	.short	0x0024


	//----- nvinfo : EIATTR_SW_WAR
	.align		4
.L_75:
        /*0094*/ 	.byte	0x04, 0x36
        /*0096*/ 	.short	(.L_77 - .L_76)
.L_76:
        /*0098*/ 	.word	0x00000008
.L_77:


//--------------------- .nv.callgraph             --------------------------
	.section	.nv.callgraph,"",@"SHT_CUDA_CALLGRAPH"
	.align	4
	.sectionentsize	8
	.align		4
        /*0000*/ 	.word	0x00000000
	.align		4
        /*0004*/ 	.word	0xffffffff
	.align		4
        /*0008*/ 	.word	0x00000000
	.align		4
        /*000c*/ 	.word	0xfffffffe
	.align		4
        /*0010*/ 	.word	0x00000000
	.align		4
        /*0014*/ 	.word	0xfffffffd
	.align		4
        /*0018*/ 	.word	0x00000000
	.align		4
        /*001c*/ 	.word	0xfffffffc


//--------------------- .text._Z23single_kernel_optimisedPfS_Pi --------------------------
	.section	.text._Z23single_kernel_optimisedPfS_Pi,"ax",@progbits
	.align	128
        .global         _Z23single_kernel_optimisedPfS_Pi
        .type           _Z23single_kernel_optimisedPfS_Pi,@function
        .size           _Z23single_kernel_optimisedPfS_Pi,(.L_x_24 - _Z23single_kernel_optimisedPfS_Pi)
        .other          _Z23single_kernel_optimisedPfS_Pi,@"STO_CUDA_ENTRY STV_DEFAULT"
_Z23single_kernel_optimisedPfS_Pi:
.text._Z23single_kernel_optimisedPfS_Pi:
[----:B------:R-:W-:Y:S01]  /*0000*/  LDC R1, c[0x0][0x37c] ;  /* 0x0000df00ff017b82 */ /* 0x000fe20000000800 */
[----:B------:R-:W0:Y:S01]  /*0010*/  S2R R5, SR_CTAID.X ;  /* 0x0000000000057919 */ /* 0x000e220000002500 */
[----:B------:R-:W1:Y:S06]  /*0020*/  LDCU UR5, c[0x0][0x364] ;  /* 0x00006c80ff0577ac */ /* 0x000e6c0008000800 */
[----:B------:R-:W0:Y:S01]  /*0030*/  S2UR UR4, SR_CTAID.Y ;  /* 0x00000000000479c3 */ /* 0x000e220000002600 */
[----:B------:R-:W1:Y:S01]  /*0040*/  S2R R0, SR_TID.Y ;  /* 0x0000000000007919 */ /* 0x000e620000002200 */
[----:B------:R-:W2:Y:S01]  /*0050*/  LDCU.64 UR10, c[0x0][0x358] ;  /* 0x00006b00ff0a77ac */ /* 0x000ea20008000a00 */
[----:B------:R-:W3:Y:S05]  /*0060*/  S2R R3, SR_TID.X ;  /* 0x0000000000037919 */ /* 0x000eea0000002100 */
[----:B------:R-:W0:Y:S08]  /*0070*/  LDC R2, c[0x0][0x374] ;  /* 0x0000dd00ff027b82 */ /* 0x000e300000000800 */
[----:B------:R-:W4:Y:S08]  /*0080*/  LDC.64 R8, c[0x0][0x380] ;  /* 0x0000e000ff087b82 */ /* 0x000f300000000a00 */
[----:B------:R-:W5:Y:S01]  /*0090*/  LDC.64 R10, c[0x0][0x388] ;  /* 0x0000e200ff0a7b82 */ /* 0x000f620000000a00 */
[----:B0-----:R-:W-:-:S04]  /*00a0*/  IMAD R5, R5, R2, UR4 ;  /* 0x0000000405057e24 */ /* 0x001fc8000f8e0202 */
[----:B-1----:R-:W-:-:S04]  /*00b0*/  IMAD R2, R5, UR5, R0 ;  /* 0x0000000505027c24 */ /* 0x002fc8000f8e0200 */
[----:B---3--:R-:W-:-:S04]  /*00c0*/  IMAD R5, R2, 0x10, R3 ;  /* 0x0000001002057824 */ /* 0x008fc800078e0203 */
[----:B----4-:R-:W-:-:S05]  /*00d0*/  IMAD.WIDE R8, R5, 0x4, R8 ;  /* 0x0000000405087825 */ /* 0x010fca00078e0208 */
[----:B--2---:R-:W2:Y:S01]  /*00e0*/  LDG.E R6, desc[UR10][R8.64] ;  /* 0x0000000a08067981 */ /* 0x004ea2000c1e1900 */
[----:B------:R-:W-:-:S04]  /*00f0*/  IMAD R5, R0, 0x10, R3 ;  /* 0x0000001000057824 */ /* 0x000fc800078e0203 */
[----:B-----5:R-:W-:-:S05]  /*0100*/  IMAD.WIDE.U32 R10, R5, 0x4, R10 ;  /* 0x00000004050a7825 */ /* 0x020fca00078e000a */
[----:B------:R-:W3:Y:S01]  /*0110*/  LDG.E R4, desc[UR10][R10.64] ;  /* 0x0000000a0a047981 */ /* 0x000ee2000c1e1900 */
[----:B------:R-:W0:Y:S01]  /*0120*/  S2UR UR8, SR_CgaCtaId ;  /* 0x00000000000879c3 */ /* 0x000e220000008800 */
[----:B------:R-:W-:Y:S01]  /*0130*/  UMOV UR4, 0x400 ;  /* 0x0000040000047882 */ /* 0x000fe20000000000 */
[----:B------:R-:W-:Y:S01]  /*0140*/  ISETP.NE.AND P2, PT, R3, RZ, PT ;  /* 0x000000ff0300720c */ /* 0x000fe20003f45270 */
[----:B------:R-:W-:Y:S01]  /*0150*/  UIADD3 UR5, UPT, UPT, UR4, 0x200, URZ ;  /* 0x0000020004057890 */ /* 0x000fe2000fffe0ff */
[----:B------:R-:W-:Y:S01]  /*0160*/  BSSY.RECONVERGENT B0, `(.L_x_0) ;  /* 0x000007e000007945 */ /* 0x000fe20003800200 */
[----:B------:R-:W-:Y:S02]  /*0170*/  UIADD3 UR6, UPT, UPT, UR4, 0x400, URZ ;  /* 0x0000040004067890 */ /* 0x000fe4000fffe0ff */
[----:B------:R-:W-:Y:S02]  /*0180*/  UIADD3 UR7, UPT, UPT, UR4, 0x600, URZ ;  /* 0x0000060004077890 */ /* 0x000fe4000fffe0ff */
[----:B0-----:R-:W-:-:S02]  /*0190*/  ULEA UR9, UR8, UR4, 0x18 ;  /* 0x0000000408097291 */ /* 0x001fc4000f8ec0ff */
[----:B------:R-:W-:Y:S02]  /*01a0*/  ULEA UR5, UR8, UR5, 0x18 ;  /* 0x0000000508057291 */ /* 0x000fe4000f8ec0ff */
[----:B------:R-:W-:Y:S02]  /*01b0*/  ULEA UR6, UR8, UR6, 0x18 ;  /* 0x0000000608067291 */ /* 0x000fe4000f8ec0ff */
[----:B------:R-:W-:Y:S02]  /*01c0*/  ULEA UR7, UR8, UR7, 0x18 ;  /* 0x0000000708077291 */ /* 0x000fe4000f8ec0ff */
[C---:B------:R-:W-:Y:S02]  /*01d0*/  LEA R14, R0.reuse, UR5, 0x5 ;  /* 0x00000005000e7c11 */ /* 0x040fe4000f8e28ff */
[----:B------:R-:W-:-:S05]  /*01e0*/  LEA R16, R0, UR6, 0x5 ;  /* 0x0000000600107c11 */ /* 0x000fca000f8e28ff */
[----:B------:R-:W-:Y:S01]  /*01f0*/  IMAD R16, R3, 0x2, R16 ;  /* 0x0000000203107824 */ /* 0x000fe200078e0210 */
[----:B--2---:R-:W-:-:S05]  /*0200*/  F2FP.F16.F32.PACK_AB R6, RZ, R6 ;  /* 0x00000006ff06723e */ /* 0x004fca00000000ff */
[----:B------:R-:W-:-:S05]  /*0210*/  HMUL2 R7, R6.H0_H0, R6.H0_H0 ;  /* 0x2000000606077232 */ /* 0x000fca0000000800 */
[----:B------:R-:W0:Y:S01]  /*0220*/  SHFL.DOWN PT, R12, R7, 0x1, 0x1f ;  /* 0x08201f00070c7f89 */ /* 0x000e2200000e0000 */
[----:B---3--:R-:W-:-:S03]  /*0230*/  F2FP.F16.F32.PACK_AB R4, RZ, R4 ;  /* 0x00000004ff04723e */ /* 0x008fc600000000ff */
[----:B------:R-:W1:Y:S02]  /*0240*/  SHFL.DOWN PT, R13, R7, 0x2, 0x1f ;  /* 0x08401f00070d7f89 */ /* 0x000e6400000e0000 */
[----:B------:R-:W-:Y:S02]  /*0250*/  HMUL2 R5, R4.H0_H0, R4.H0_H0 ;  /* 0x2000000404057232 */ /* 0x000fe40000000800 */
[----:B------:R-:W2:Y:S04]  /*0260*/  SHFL.DOWN PT, R25, R7, 0x3, 0x1f ;  /* 0x08601f0007197f89 */ /* 0x000ea800000e0000 */
[----:B------:R-:W3:Y:S04]  /*0270*/  SHFL.DOWN PT, R27, R7, 0x4, 0x1f ;  /* 0x08801f00071b7f89 */ /* 0x000ee800000e0000 */
[----:B------:R-:W4:Y:S04]  /*0280*/  SHFL.DOWN PT, R8, R7, 0x5, 0x1f ;  /* 0x08a01f0007087f89 */ /* 0x000f2800000e0000 */
[----:B------:R-:W5:Y:S04]  /*0290*/  SHFL.DOWN PT, R9, R7, 0x6, 0x1f ;  /* 0x08c01f0007097f89 */ /* 0x000f6800000e0000 */
[----:B------:R-:W5:Y:S01]  /*02a0*/  SHFL.DOWN PT, R21, R5, 0x1, 0x1f ;  /* 0x08201f0005157f89 */ /* 0x000f6200000e0000 */
[----:B0-----:R-:W-:-:S03]  /*02b0*/  HADD2 R12, R7.H0_H0, R12.H0_H0 ;  /* 0x2000000c070c7230 */ /* 0x001fc60000000800 */
[----:B------:R-:W0:Y:S01]  /*02c0*/  SHFL.DOWN PT, R19, R7, 0x7, 0x1f ;  /* 0x08e01f0007137f89 */ /* 0x000e2200000e0000 */
[----:B-1----:R-:W-:-:S03]  /*02d0*/  HADD2 R12, R12.H0_H0, R13.H0_H0 ;  /* 0x2000000d0c0c7230 */ /* 0x002fc60000000800 */
[----:B------:R-:W1:Y:S01]  /*02e0*/  SHFL.DOWN PT, R15, R5, 0x2, 0x1f ;  /* 0x08401f00050f7f89 */ /* 0x000e6200000e0000 */
[----:B--2---:R-:W-:-:S03]  /*02f0*/  HADD2 R12, R12.H0_H0, R25.H0_H0 ;  /* 0x200000190c0c7230 */ /* 0x004fc60000000800 */
[----:B------:R-:W2:Y:S01]  /*0300*/  SHFL.DOWN PT, R17, R7, 0x8, 0x1f ;  /* 0x09001f0007117f89 */ /* 0x000ea200000e0000 */
[----:B---3--:R-:W-:-:S03]  /*0310*/  HADD2 R12, R12.H0_H0, R27.H0_H0 ;  /* 0x2000001b0c0c7230 */ /* 0x008fc60000000800 */
[----:B------:R-:W3:Y:S01]  /*0320*/  SHFL.DOWN PT, R23, R5, 0x3, 0x1f ;  /* 0x08601f0005177f89 */ /* 0x000ee200000e0000 */
[----:B----4-:R-:W-:-:S03]  /*0330*/  HADD2 R8, R12.H0_H0, R8.H0_H0 ;  /* 0x200000080c087230 */ /* 0x010fc60000000800 */
[----:B------:R-:W4:Y:S01]  /*0340*/  SHFL.DOWN PT, R13, R5, 0x4, 0x1f ;  /* 0x08801f00050d7f89 */ /* 0x000f2200000e0000 */
[----:B-----5:R-:W-:-:S03]  /*0350*/  HADD2 R8, R8.H0_H0, R9.H0_H0 ;  /* 0x2000000908087230 */ /* 0x020fc60000000800 */
[----:B------:R-:W5:Y:S01]  /*0360*/  SHFL.DOWN PT, R29, R7, 0x9, 0x1f ;  /* 0x09201f00071d7f89 */ /* 0x000f6200000e0000 */
[----:B------:R-:W-:-:S03]  /*0370*/  HADD2 R10, R5.H0_H0, R21.H0_H0 ;  /* 0x20000015050a7230 */ /* 0x000fc60000000800 */
[----:B------:R-:W5:Y:S01]  /*0380*/  SHFL.DOWN PT, R27, R7, 0xa, 0x1f ;  /* 0x09401f00071b7f89 */ /* 0x000f6200000e0000 */
[----:B0-----:R-:W-:-:S03]  /*0390*/  HADD2 R8, R8.H0_H0, R19.H0_H0 ;  /* 0x2000001308087230 */ /* 0x001fc60000000800 */
[----:B------:R-:W0:Y:S01]  /*03a0*/  SHFL.DOWN PT, R21, R7, 0xb, 0x1f ;  /* 0x09601f0007157f89 */ /* 0x000e2200000e0000 */
[----:B-1----:R-:W-:-:S03]  /*03b0*/  HADD2 R10, R10.H0_H0, R15.H0_H0 ;  /* 0x2000000f0a0a7230 */ /* 0x002fc60000000800 */
[----:B------:R-:W1:Y:S01]  /*03c0*/  SHFL.DOWN PT, R15, R7, 0xc, 0x1f ;  /* 0x09801f00070f7f89 */ /* 0x000e6200000e0000 */
[----:B--2---:R-:W-:Y:S02]  /*03d0*/  HADD2 R8, R8.H0_H0, R17.H0_H0 ;  /* 0x2000001108087230 */ /* 0x004fe40000000800 */
[----:B---3--:R-:W-:Y:S01]  /*03e0*/  HADD2 R10, R10.H0_H0, R23.H0_H0 ;  /* 0x200000170a0a7230 */ /* 0x008fe20000000800 */
[----:B------:R-:W2:Y:S03]  /*03f0*/  SHFL.DOWN PT, R17, R7, 0xd, 0x1f ;  /* 0x09a01f0007117f89 */ /* 0x000ea600000e0000 */
[----:B----4-:R-:W-:Y:S01]  /*0400*/  HADD2 R10, R10.H0_H0, R13.H0_H0 ;  /* 0x2000000d0a0a7230 */ /* 0x010fe20000000800 */
[----:B------:R-:W3:Y:S01]  /*0410*/  SHFL.DOWN PT, R11, R5, 0x5, 0x1f ;  /* 0x08a01f00050b7f89 */ /* 0x000ee200000e0000 */
[----:B-----5:R-:W-:-:S03]  /*0420*/  HADD2 R8, R8.H0_H0, R29.H0_H0 ;  /* 0x2000001d08087230 */ /* 0x020fc60000000800 */
[----:B------:R-:W4:Y:S01]  /*0430*/  SHFL.DOWN PT, R13, R7, 0xe, 0x1f ;  /* 0x09c01f00070d7f89 */ /* 0x000f2200000e0000 */
[----:B------:R-:W-:-:S03]  /*0440*/  HADD2 R8, R8.H0_H0, R27.H0_H0 ;  /* 0x2000001b08087230 */ /* 0x000fc60000000800 */
[----:B------:R-:W5:Y:S01]  /*0450*/  SHFL.DOWN PT, R25, R5, 0x6, 0x1f ;  /* 0x08c01f0005197f89 */ /* 0x000f6200000e0000 */
[----:B0-----:R-:W-:-:S03]  /*0460*/  HADD2 R21, R8.H0_H0, R21.H0_H0 ;  /* 0x2000001508157230 */ /* 0x001fc60000000800 */
[----:B------:R-:W0:Y:S01]  /*0470*/  SHFL.DOWN PT, R9, R5, 0x7, 0x1f ;  /* 0x08e01f0005097f89 */ /* 0x000e2200000e0000 */
[----:B------:R-:W-:Y:S01]  /*0480*/  LEA R8, R0, UR9, 0x5 ;  /* 0x0000000900087c11 */ /* 0x000fe2000f8e28ff */
[----:B-1----:R-:W-:Y:S02]  /*0490*/  HADD2 R15, R21.H0_H0, R15.H0_H0 ;  /* 0x2000000f150f7230 */ /* 0x002fe40000000800 */
[----:B------:R-:W1:Y:S02]  /*04a0*/  SHFL.DOWN PT, R19, R5, 0x8, 0x1f ;  /* 0x09001f0005137f89 */ /* 0x000e6400000e0000 */
[----:B------:R-:W-:Y:S02]  /*04b0*/  IMAD R8, R3, 0x2, R8 ;  /* 0x0000000203087824 */ /* 0x000fe400078e0208 */
        /* <DEDUP_REMOVED lines=9> */
[----:B0-----:R-:W-:-:S03]  /*0550*/  HADD2 R9, R10.H0_H0, R9.H0_H0 ;  /* 0x200000090a097230 */ /* 0x001fc60000000800 */
[----:B------:R-:W0:Y:S01]  /*0560*/  SHFL.DOWN PT, R17, R5, 0xd, 0x1f ;  /* 0x09a01f0005117f89 */ /* 0x000e2200000e0000 */
[----:B-1----:R-:W-:-:S03]  /*0570*/  HADD2 R9, R9.H0_H0, R19.H0_H0 ;  /* 0x2000001309097230 */ /* 0x002fc60000000800 */
[----:B------:R1:W-:Y:S01]  /*0580*/  STS.U16 [R8], R6 ;  /* 0x0000000608007388 */ /* 0x0003e20000000400 */
[----:B------:R-:W-:-:S03]  /*0590*/  HADD2 R9, R9.H0_H0, R23.H0_H0 ;  /* 0x2000001709097230 */ /* 0x000fc60000000800 */
[----:B------:R-:W0:Y:S01]  /*05a0*/  SHFL.DOWN PT, R18, R5, 0xe, 0x1f ;  /* 0x09c01f0005127f89 */ /* 0x000e2200000e0000 */
[----:B--2---:R-:W-:Y:S02]  /*05b0*/  HADD2 R9, R9.H0_H0, R27.H0_H0 ;  /* 0x2000001b09097230 */ /* 0x004fe40000000800 */
[----:B---3--:R-:W-:Y:S01]  /*05c0*/  HADD2 R13, R13.H0_H0, R29.H0_H0 ;  /* 0x2000001d0d0d7230 */ /* 0x008fe20000000800 */
[----:B------:R2:W3:Y:S01]  /*05d0*/  SHFL.DOWN PT, R20, R5, 0xf, 0x1f ;  /* 0x09e01f0005147f89 */ /* 0x0004e200000e0000 */
[----:B----4-:R-:W-:-:S03]  /*05e0*/  HADD2 R12, R9.H0_H0, R11.H0_H0 ;  /* 0x2000000b090c7230 */ /* 0x010fc60000000800 */
[C-C-:B-1----:R-:W-:Y:S02]  /*05f0*/  PRMT R8, R13.reuse, 0x5410, R13.reuse ;  /* 0x000054100d087816 */ /* 0x142fe4000000000d */
[C-C-:B------:R-:W-:Y:S01]  /*0600*/  PRMT R9, R13.reuse, 0x5410, R13.reuse ;  /* 0x000054100d097816 */ /* 0x140fe2000000000d */
[----:B-----5:R-:W-:Y:S01]  /*0610*/  HADD2 R12, R12.H0_H0, R15.H0_H0 ;  /* 0x2000000f0c0c7230 */ /* 0x020fe20000000800 */
[C-C-:B------:R-:W-:Y:S02]  /*0620*/  PRMT R6, R13.reuse, 0x5410, R13.reuse ;  /* 0x000054100d067816 */ /* 0x140fe4000000000d */
[C-C-:B------:R-:W-:Y:S01]  /*0630*/  PRMT R7, R13.reuse, 0x5410, R13.reuse ;  /* 0x000054100d077816 */ /* 0x140fe2000000000d */
[----:B0-----:R-:W-:Y:S01]  /*0640*/  HADD2 R17, R12.H0_H0, R17.H0_H0 ;  /* 0x200000110c117230 */ /* 0x001fe20000000800 */
[C-C-:B------:R-:W-:Y:S01]  /*0650*/  PRMT R10, R13.reuse, 0x5410, R13.reuse ;  /* 0x000054100d0a7816 */ /* 0x140fe2000000000d */
[----:B------:R0:W-:Y:S01]  /*0660*/  @!P2 STS.64 [R14+0x8], R8 ;  /* 0x000008080e00a388 */ /* 0x0001e20000000a00 */
[----:B------:R-:W-:-:S02]  /*0670*/  PRMT R11, R13, 0x5410, R13 ;  /* 0x000054100d0b7816 */ /* 0x000fc4000000000d */
[C-C-:B------:R-:W-:Y:S01]  /*0680*/  PRMT R12, R13.reuse, 0x5410, R13.reuse ;  /* 0x000054100d0c7816 */ /* 0x140fe2000000000d */
[----:B------:R1:W-:Y:S01]  /*0690*/  @!P2 STS.64 [R14], R6 ;  /* 0x000000060e00a388 */ /* 0x0003e20000000a00 */
[----:B------:R-:W-:Y:S01]  /*06a0*/  PRMT R13, R13, 0x5410, R13 ;  /* 0x000054100d0d7816 */ /* 0x000fe2000000000d */
[----:B------:R-:W-:Y:S01]  /*06b0*/  HADD2 R17, R17.H0_H0, R18.H0_H0 ;  /* 0x2000001211117230 */ /* 0x000fe20000000800 */
[----:B--2---:R-:W-:Y:S01]  /*06c0*/  LEA R5, R0, UR7, 0x1 ;  /* 0x0000000700057c11 */ /* 0x004fe2000f8e08ff */
[----:B------:R2:W-:Y:S02]  /*06d0*/  @!P2 STS.64 [R14+0x10], R10 ;  /* 0x0000100a0e00a388 */ /* 0x0005e40000000a00 */
[----:B---3--:R-:W-:Y:S02]  /*06e0*/  HADD2 R17, R17.H0_H0, R20.H0_H0 ;  /* 0x2000001411117230 */ /* 0x008fe40000000800 */
[----:B------:R2:W-:Y:S01]  /*06f0*/  @!P2 STS.64 [R14+0x18], R12 ;  /* 0x0000180c0e00a388 */ /* 0x0005e20000000a00 */
[----:B0-----:R-:W-:Y:S01]  /*0700*/  PRMT R8, R4, 0x7610, R8 ;  /* 0x0000761004087816 */ /* 0x001fe20000000008 */
[----:B------:R-:W-:-:S02]  /*0710*/  IMAD R4, R3, 0x2, R14 ;  /* 0x0000000203047824 */ /* 0x000fc400078e020e */
[----:B-1----:R-:W-:Y:S02]  /*0720*/  IMAD R6, R0, 0x1e, R5 ;  /* 0x0000001e00067824 */ /* 0x002fe400078e0205 */
[----:B------:R2:W-:Y:S02]  /*0730*/  STS.U16 [R16], R8 ;  /* 0x0000000810007388 */ /* 0x0005e40000000400 */
[----:B------:R-:W-:Y:S01]  /*0740*/  IMAD R6, R3, 0x2, R6 ;  /* 0x0000000203067824 */ /* 0x000fe200078e0206 */
[----:B------:R-:W-:Y:S06]  /*0750*/  @P2 BRA `(.L_x_1) ;  /* 0x0000000000782947 */ /* 0x000fec0003800000 */
[C---:B------:R-:W-:Y:S01]  /*0760*/  PRMT R7, R17.reuse, 0x7610, R7 ;  /* 0x0000761011077816 */ /* 0x040fe20000000007 */
[----:B------:R-:W-:Y:S01]  /*0770*/  STS.U16 [R5], R17 ;  /* 0x0000001105007388 */ /* 0x000fe20000000400 */
[C---:B--2---:R-:W-:Y:S02]  /*0780*/  PRMT R8, R17.reuse, 0x7610, R8 ;  /* 0x0000761011087816 */ /* 0x044fe40000000008 */
[C---:B------:R-:W-:Y:S01]  /*0790*/  PRMT R9, R17.reuse, 0x7610, R9 ;  /* 0x0000761011097816 */ /* 0x040fe20000000009 */
[----:B------:R0:W-:Y:S01]  /*07a0*/  STS.U16 [R5+0x20], R7 ;  /* 0x0000200705007388 */ /* 0x0001e20000000400 */
[C---:B------:R-:W-:Y:S02]  /*07b0*/  PRMT R10, R17.reuse, 0x7610, R10 ;  /* 0x00007610110a7816 */ /* 0x040fe4000000000a */
[C---:B------:R-:W-:Y:S01]  /*07c0*/  PRMT R11, R17.reuse, 0x7610, R11 ;  /* 0x00007610110b7816 */ /* 0x040fe2000000000b */
[----:B------:R1:W-:Y:S01]  /*07d0*/  STS.U16 [R5+0x40], R8 ;  /* 0x0000400805007388 */ /* 0x0003e20000000400 */
[----:B------:R-:W-:-:S02]  /*07e0*/  PRMT R12, R17, 0x7610, R12 ;  /* 0x00007610110c7816 */ /* 0x000fc4000000000c */
[C---:B------:R-:W-:Y:S01]  /*07f0*/  PRMT R13, R17.reuse, 0x7610, R13 ;  /* 0x00007610110d7816 */ /* 0x040fe2000000000d */
[----:B------:R2:W-:Y:S01]  /*0800*/  STS.U16 [R5+0x60], R9 ;  /* 0x0000600905007388 */ /* 0x0005e20000000400 */
[C---:B------:R-:W-:Y:S02]  /*0810*/  PRMT R14, R17.reuse, 0x7610, R14 ;  /* 0x00007610110e7816 */ /* 0x040fe4000000000e */
[C---:B------:R-:W-:Y:S01]  /*0820*/  PRMT R15, R17.reuse, 0x7610, R15 ;  /* 0x00007610110f7816 */ /* 0x040fe2000000000f */
[----:B------:R3:W-:Y:S01]  /*0830*/  STS.U16 [R5+0x80], R10 ;  /* 0x0000800a05007388 */ /* 0x0007e20000000400 */
[C---:B0-----:R-:W-:Y:S02]  /*0840*/  PRMT R7, R17.reuse, 0x7610, R7 ;  /* 0x0000761011077816 */ /* 0x041fe40000000007 */
[C---:B-1----:R-:W-:Y:S01]  /*0850*/  PRMT R8, R17.reuse, 0x7610, R8 ;  /* 0x0000761011087816 */ /* 0x042fe20000000008 */
[----:B------:R0:W-:Y:S01]  /*0860*/  STS.U16 [R5+0xa0], R11 ;  /* 0x0000a00b05007388 */ /* 0x0001e20000000400 */
[----:B--2---:R-:W-:-:S03]  /*0870*/  PRMT R9, R17, 0x7610, R9 ;  /* 0x0000761011097816 */ /* 0x004fc60000000009 */
[----:B------:R1:W-:Y:S01]  /*0880*/  STS.U16 [R5+0xc0], R12 ;  /* 0x0000c00c05007388 */ /* 0x0003e20000000400 */
[----:B---3--:R-:W-:-:S03]  /*0890*/  PRMT R10, R17, 0x7610, R10 ;  /* 0x00007610110a7816 */ /* 0x008fc6000000000a */
[----:B------:R1:W-:Y:S01]  /*08a0*/  STS.U16 [R5+0xe0], R13 ;  /* 0x0000e00d05007388 */ /* 0x0003e20000000400 */
[----:B0-----:R-:W-:-:S03]  /*08b0*/  PRMT R11, R17, 0x7610, R11 ;  /* 0x00007610110b7816 */ /* 0x001fc6000000000b */
[----:B------:R1:W-:Y:S04]  /*08c0*/  STS.U16 [R5+0x100], R17 ;  /* 0x0001001105007388 */ /* 0x0003e80000000400 */
[----:B------:R1:W-:Y:S04]  /*08d0*/  STS.U16 [R5+0x120], R14 ;  /* 0x0001200e05007388 */ /* 0x0003e80000000400 */
[----:B------:R1:W-:Y:S04]  /*08e0*/  STS.U16 [R5+0x140], R15 ;  /* 0x0001400f05007388 */ /* 0x0003e80000000400 */
[----:B------:R1:W-:Y:S04]  /*08f0*/  STS.U16 [R5+0x160], R7 ;  /* 0x0001600705007388 */ /* 0x0003e80000000400 */
[----:B------:R1:W-:Y:S04]  /*0900*/  STS.U16 [R5+0x180], R8 ;  /* 0x0001800805007388 */ /* 0x0003e80000000400 */
[----:B------:R1:W-:Y:S04]  /*0910*/  STS.U16 [R5+0x1a0], R9 ;  /* 0x0001a00905007388 */ /* 0x0003e80000000400 */
[----:B------:R1:W-:Y:S04]  /*0920*/  STS.U16 [R5+0x1c0], R10 ;  /* 0x0001c00a05007388 */ /* 0x0003e80000000400 */
[----:B------:R1:W-:Y:S02]  /*0930*/  STS.U16 [R5+0x1e0], R11 ;  /* 0x0001e00b05007388 */ /* 0x0003e40000000400 */
.L_x_1:
[----:B------:R-:W-:Y:S05]  /*0940*/  BSYNC.RECONVERGENT B0 ;  /* 0x0000000000007941 */ /* 0x000fea0003800200 */
.L_x_0:
[----:B------:R-:W-:Y:S01]  /*0950*/  BAR.SYNC.DEFER_BLOCKING 0x0 ;  /* 0x0000000000007b1d */ /* 0x000fe20000010000 */
[----:B------:R-:W-:Y:S02]  /*0960*/  UIADD3 UR5, UPT, UPT, UR4, 0x800, URZ ;  /* 0x0000080004057890 */ /* 0x000fe4000fffe0ff */
[----:B------:R-:W-:Y:S02]  /*0970*/  UIADD3 UR4, UPT, UPT, UR4, 0xa00, URZ ;  /* 0x00000a0004047890 */ /* 0x000fe4000fffe0ff */
[----:B------:R-:W-:Y:S01]  /*0980*/  ULEA UR5, UR8, UR5, 0x18 ;  /* 0x0000000508057291 */ /* 0x000fe2000f8ec0ff */
[----:B------:R-:W-:Y:S01]  /*0990*/  BSSY.RECONVERGENT B0, `(.L_x_2) ;  /* 0x0000075000007945 */ /* 0x000fe20003800200 */
[----:B------:R-:W-:Y:S01]  /*09a0*/  ULEA UR4, UR8, UR4, 0x18 ;  /* 0x0000000408047291 */ /* 0x000fe2000f8ec0ff */
[----:B-12---:R-:W0:Y:S01]  /*09b0*/  S2R R11, SR_LANEID ;  /* 0x00000000000b7919 */ /* 0x006e220000000000 */
[----:B------:R-:W-:Y:S04]  /*09c0*/  LDS.U16 R6, [R6] ;  /* 0x0000000006067984 */ /* 0x000fe80000000400 */
[----:B------:R1:W2:Y:S01]  /*09d0*/  LDS.U16 R5, [R4] ;  /* 0x0000000004057984 */ /* 0x0002a20000000400 */
[----:B0-----:R-:W-:-:S02]  /*09e0*/  SHF.R.U32.HI R9, RZ, 0x2, R11 ;  /* 0x00000002ff097819 */ /* 0x001fc4000001160b */
[----:B------:R-:W-:-:S05]  /*09f0*/  LOP3.LUT R10, R11, 0x3, RZ, 0xc0, !PT ;  /* 0x000000030b0a7812 */ /* 0x000fca00078ec0ff */
[----:B-1----:R-:W-:Y:S01]  /*0a00*/  IMAD R4, R9, 0x8, R10 ;  /* 0x0000000809047824 */ /* 0x002fe200078e020a */
[--C-:B------:R-:W-:Y:S01]  /*0a10*/  SHF.R.U32.HI R9, RZ, 0x4, R11.reuse ;  /* 0x00000004ff097819 */ /* 0x100fe2000001160b */
[----:B--2---:R-:W-:Y:S01]  /*0a20*/  HADD2 R5, R6.H0_H0, R5.H0_H0 ;  /* 0x2000000506057230 */ /* 0x004fe20000000800 */
[----:B------:R-:W-:-:S04]  /*0a30*/  SHF.R.U32.HI R6, RZ, 0x3, R11 ;  /* 0x00000003ff067819 */ /* 0x000fc8000001160b */
[----:B------:R-:W-:Y:S02]  /*0a40*/  HADD2.F32 R5, -RZ, R5.H0_H0 ;  /* 0x20000005ff057230 */ /* 0x000fe40000004100 */
[C---:B------:R-:W-:Y:S02]  /*0a50*/  IMAD.SHL.U32 R13, R6.reuse, 0x8, RZ ;  /* 0x00000008060d7824 */ /* 0x040fe400078e00ff */
[----:B------:R-:W-:Y:S02]  /*0a60*/  IMAD.SHL.U32 R6, R6, 0x8, RZ ;  /* 0x0000000806067824 */ /* 0x000fe400078e00ff */
[----:B------:R-:W-:-:S05]  /*0a70*/  FMUL R8, R5, -0.5 ;  /* 0xbf00000005087820 */ /* 0x000fca0000400000 */
[----:B------:R-:W-:-:S05]  /*0a80*/  F2FP.F16.F32.PACK_AB R7, RZ, R8 ;  /* 0x00000008ff07723e */ /* 0x000fca00000000ff */
[C---:B------:R-:W-:Y:S02]  /*0a90*/  HSETP2.GEU.AND P1, PT, |R7|.reuse.H0_H0, 8.523464202880859375e-06, 8.523464202880859375e-06, PT ;  /* 0x008f008f07007434 */ /* 0x040fe40003f2ea00 */
[----:B------:R-:W-:-:S05]  /*0aa0*/  HSETP2.GT.AND P0, PT, |R7|.H0_H0, RZ.H0_H0, PT ;  /* 0x200000ff07007234 */ /* 0x000fca0003f04a00 */
[----:B------:R-:W-:-:S13]  /*0ab0*/  PLOP3.LUT P0, PT, P1, P0, PT, 0xf2, 0x2f ;  /* 0x00000000002f781c */ /* 0x000fda0000f01e72 */
[----:B------:R-:W-:-:S04]  /*0ac0*/  @!P0 FFMA R5, R8, 2, R5 ;  /* 0x4000000008058823 */ /* 0x000fc80000000005 */
[----:B------:R-:W-:Y:S01]  /*0ad0*/  @!P0 FFMA R5, R5, -0.5, R8 ;  /* 0xbf00000005058823 */ /* 0x000fe20000000008 */
[----:B------:R-:W-:-:S04]  /*0ae0*/  LOP3.LUT R8, R11, 0x7, RZ, 0xc0, !PT ;  /* 0x000000070b087812 */ /* 0x000fc800078ec0ff */
[--C-:B------:R-:W-:Y:S01]  /*0af0*/  LOP3.LUT R10, R13, 0x8, R8.reuse, 0xe2, !PT ;  /* 0x000000080d0a7812 */ /* 0x100fe200078ee208 */
[C---:B------:R-:W-:Y:S01]  /*0b00*/  IMAD R11, R9.reuse, 0x8, R8 ;  /* 0x00000008090b7824 */ /* 0x040fe200078e0208 */
[----:B------:R-:W-:Y:S01]  /*0b10*/  LOP3.LUT R8, R6, 0x8, RZ, 0xe2, !PT ;  /* 0x0000000806087812 */ /* 0x000fe200078ee2ff */
[----:B------:R-:W-:Y:S01]  /*0b20*/  IMAD.SHL.U32 R9, R9, 0x8, RZ ;  /* 0x0000000809097824 */ /* 0x000fe200078e00ff */
[----:B------:R-:W-:Y:S02]  /*0b30*/  LEA R6, R0, UR5, 0x5 ;  /* 0x0000000500067c11 */ /* 0x000fe4000f8e28ff */
[----:B------:R-:W-:Y:S01]  /*0b40*/  @!P0 F2FP.F16.F32.PACK_AB R7, RZ, R5 ;  /* 0x00000005ff07823e */ /* 0x000fe200000000ff */
[----:B------:R-:W-:Y:S01]  /*0b50*/  IMAD R9, R10, 0x10, R9 ;  /* 0x000000100a097824 */ /* 0x000fe200078e0209 */
[----:B------:R-:W-:Y:S01]  /*0b60*/  LEA R0, R0, UR4, 0x5 ;  /* 0x0000000400007c11 */ /* 0x000fe2000f8e28ff */
[----:B------:R-:W-:Y:S01]  /*0b70*/  IMAD R8, R11, 0x10, R8 ;  /* 0x000000100b087824 */ /* 0x000fe200078e0208 */
[----:B------:R-:W-:Y:S01]  /*0b80*/  PRMT R5, R7, 0x7610, R5 ;  /* 0x0000761007057816 */ /* 0x000fe20000000005 */
[----:B------:R-:W-:Y:S01]  /*0b90*/  IMAD R6, R3, 0x2, R6 ;  /* 0x0000000203067824 */ /* 0x000fe200078e0206 */
[----:B------:R-:W-:Y:S01]  /*0ba0*/  LEA R9, R9, UR9, 0x1 ;  /* 0x0000000909097c11 */ /* 0x000fe2000f8e08ff */
[----:B------:R-:W-:Y:S01]  /*0bb0*/  IMAD R3, R3, 0x2, R0 ;  /* 0x0000000203037824 */ /* 0x000fe200078e0200 */
[----:B------:R-:W-:-:S02]  /*0bc0*/  LEA R7, R4, UR5, 0x2 ;  /* 0x0000000504077c11 */ /* 0x000fc4000f8e10ff */
[----:B------:R-:W-:Y:S01]  /*0bd0*/  LEA R20, R8, UR6, 0x1 ;  /* 0x0000000608147c11 */ /* 0x000fe2000f8e08ff */
[----:B------:R0:W-:Y:S04]  /*0be0*/  STS.U16 [R6], R5 ;  /* 0x0000000506007388 */ /* 0x0001e80000000400 */
[----:B------:R-:W-:Y:S04]  /*0bf0*/  LDS R16, [R7] ;  /* 0x0000000007107984 */ /* 0x000fe80000000800 */
[----:B------:R-:W-:Y:S01]  /*0c00*/  LDS R17, [R7+0x100] ;  /* 0x0001000007117984 */ /* 0x000fe20000000800 */
[----:B0-----:R-:W-:-:S03]  /*0c10*/  LEA R5, R4, UR4, 0x2 ;  /* 0x0000000404057c11 */ /* 0x001fc6000f8e10ff */
[----:B------:R-:W-:Y:S04]  /*0c20*/  LDSM.16.M88.4 R8, [R9] ;  /* 0x000000000908783b */ /* 0x000fe80000000200 */
[----:B------:R-:W0:Y:S04]  /*0c30*/  LDSM.16.M88.4 R12, [R20] ;  /* 0x00000000140c783b */ /* 0x000e280000000200 */
[----:B------:R-:W-:Y:S04]  /*0c40*/  LDS R18, [R7+0x10] ;  /* 0x0000100007127984 */ /* 0x000fe80000000800 */
[----:B------:R-:W1:Y:S01]  /*0c50*/  LDS R19, [R7+0x110] ;  /* 0x0001100007137984 */ /* 0x000e620000000800 */
[C---:B0-----:R-:W-:Y:S08]  /*0c60*/  HMMA.16816.F16 R12, R8.reuse, R12, R16 ;  /* 0x0000000c080c723c */ /* 0x041ff00000000810 */
[----:B-1----:R-:W-:Y:S11]  /*0c70*/  HMMA.16816.F16 R14, R8, R14, R18 ;  /* 0x0000000e080e723c */ /* 0x002ff60000000812 */
[----:B------:R-:W-:Y:S04]  /*0c80*/  STS [R5], R12 ;  /* 0x0000000c05007388 */ /* 0x000fe80000000800 */
[----:B------:R-:W-:Y:S04]  /*0c90*/  STS [R5+0x100], R13 ;  /* 0x0001000d05007388 */ /* 0x000fe80000000800 */
[----:B------:R-:W-:Y:S04]  /*0ca0*/  STS [R5+0x10], R14 ;  /* 0x0000100e05007388 */ /* 0x000fe80000000800 */
[----:B------:R-:W-:Y:S01]  /*0cb0*/  STS [R5+0x110], R15 ;  /* 0x0001100f05007388 */ /* 0x000fe20000000800 */
[----:B------:R-:W-:Y:S06]  /*0cc0*/  BAR.SYNC.DEFER_BLOCKING 0x0 ;  /* 0x0000000000007b1d */ /* 0x000fec0000010000 */
[----:B------:R-:W0:Y:S02]  /*0cd0*/  LDS.U16 R4, [R3] ;  /* 0x0000000003047984 */ /* 0x000e240000000400 */
[----:B0-----:R-:W-:-:S05]  /*0ce0*/  HMUL2 R4, R4.H0_H0, -2, -2 ;  /* 0xc000c00004047832 */ /* 0x001fca0000000800 */
[----:B------:R0:W-:Y:S01]  /*0cf0*/  STS.U16 [R3], R4 ;  /* 0x0000000403007388 */ /* 0x0001e20000000400 */
[----:B------:R-:W-:Y:S06]  /*0d00*/  BAR.SYNC.DEFER_BLOCKING 0x0 ;  /* 0x0000000000007b1d */ /* 0x000fec0000010000 */
[----:B------:R-:W-:Y:S05]  /*0d10*/  @P2 BRA `(.L_x_3) ;  /* 0x0000000000f02947 */ /* 0x000fea0003800000 */
[----:B------:R-:W1:Y:S04]  /*0d20*/  LDS.64 R8, [R0] ;  /* 0x0000000000087984 */ /* 0x000e680000000a00 */
[----:B0-----:R-:W0:Y:S01]  /*0d30*/  LDS.64 R4, [R0+0x8] ;  /* 0x0000080000047984 */ /* 0x001e220000000a00 */
[C---:B-1----:R-:W-:Y:S02]  /*0d40*/  PRMT R6, R8.reuse, 0x7632, R6 ;  /* 0x0000763208067816 */ /* 0x042fe40000000006 */
[----:B------:R-:W-:Y:S02]  /*0d50*/  PRMT R3, R8, 0x7610, R3 ;  /* 0x0000761008037816 */ /* 0x000fe40000000003 */
[----:B------:R-:W-:-:S03]  /*0d60*/  PRMT R8, R9, 0x7610, R8 ;  /* 0x0000761009087816 */ /* 0x000fc60000000008 */
[----:B------:R-:W-:-:S05]  /*0d70*/  HSETP2.GEU.AND P4, PT, R6.H0_H0, R3.H0_H0, PT ;  /* 0x2000000306007234 */ /* 0x000fca0003f8e800 */
[----:B------:R-:W-:Y:S02]  /*0d80*/  SEL R3, R6, R3, !P4 ;  /* 0x0000000306037207 */ /* 0x000fe40006000000 */
[----:B------:R-:W-:-:S03]  /*0d90*/  PRMT R6, R9, 0x7632, R6 ;  /* 0x0000763209067816 */ /* 0x000fc60000000006 */
[----:B------:R-:W-:-:S05]  /*0da0*/  HSETP2.GEU.AND P0, PT, R8.H0_H0, R3.H0_H0, PT ;  /* 0x2000000308007234 */ /* 0x000fca0003f0e800 */
[----:B------:R-:W-:Y:S02]  /*0db0*/  SEL R3, R3, R8, P0 ;  /* 0x0000000803037207 */ /* 0x000fe40000000000 */
[----:B0-----:R-:W-:-:S03]  /*0dc0*/  PRMT R8, R4, 0x7632, R8 ;  /* 0x0000763204087816 */ /* 0x001fc60000000008 */
[----:B------:R-:W-:-:S05]  /*0dd0*/  HSETP2.GEU.AND P3, PT, R6.H0_H0, R3.H0_H0, PT ;  /* 0x2000000306007234 */ /* 0x000fca0003f6e800 */
[----:B------:R-:W-:Y:S02]  /*0de0*/  SEL R3, R3, R6, P3 ;  /* 0x0000000603037207 */ /* 0x000fe40001800000 */
[----:B------:R-:W0:Y:S03]  /*0df0*/  LDS.64 R6, [R0+0x10] ;  /* 0x0000100000067984 */ /* 0x000e260000000a00 */
[----:B------:R-:W-:-:S05]  /*0e00*/  HSETP2.GEU.AND P6, PT, R4.H0_H0, R3.H0_H0, PT ;  /* 0x2000000304007234 */ /* 0x000fca0003fce800 */
[----:B------:R-:W-:Y:S02]  /*0e10*/  SEL R3, R3, R4, P6 ;  /* 0x0000000403037207 */ /* 0x000fe40003000000 */
[C---:B------:R-:W-:Y:S02]  /*0e20*/  PRMT R4, R5.reuse, 0x7610, R4 ;  /* 0x0000761005047816 */ /* 0x040fe40000000004 */
[----:B------:R-:W-:Y:S02]  /*0e30*/  PRMT R5, R5, 0x7632, R5 ;  /* 0x0000763205057816 */ /* 0x000fe40000000005 */
[----:B------:R-:W-:-:S05]  /*0e40*/  HSETP2.GEU.AND P5, PT, R8.H0_H0, R3.H0_H0, PT ;  /* 0x2000000308007234 */ /* 0x000fca0003fae800 */
[----:B------:R-:W-:-:S05]  /*0e50*/  SEL R3, R3, R8, P5 ;  /* 0x0000000803037207 */ /* 0x000fca0002800000 */
[----:B------:R-:W-:-:S05]  /*0e60*/  HSETP2.GEU.AND P1, PT, R4.H0_H0, R3.H0_H0, PT ;  /* 0x2000000304007234 */ /* 0x000fca0003f2e800 */
[----:B------:R-:W-:Y:S02]  /*0e70*/  SEL R4, R3, R4, P1 ;  /* 0x0000000403047207 */ /* 0x000fe40000800000 */
[----:B------:R-:W-:-:S03]  /*0e80*/  SEL R3, RZ, 0x1, P4 ;  /* 0x00000001ff037807 */ /* 0x000fc60002000000 */
[----:B------:R-:W-:Y:S02]  /*0e90*/  HSETP2.GEU.AND P4, PT, R5.H0_H0, R4.H0_H0, PT ;  /* 0x2000000405007234 */ /* 0x000fe40003f8e800 */
[----:B------:R-:W-:-:S03]  /*0ea0*/  SEL R3, R3, 0x2, P0 ;  /* 0x0000000203037807 */ /* 0x000fc60000000000 */
[----:B------:R-:W-:Y:S02]  /*0eb0*/  SEL R8, R4, R5, P4 ;  /* 0x0000000504087207 */ /* 0x000fe40002000000 */
[----:B0-----:R-:W-:Y:S01]  /*0ec0*/  PRMT R9, R6, 0x7610, R9 ;  /* 0x0000761006097816 */ /* 0x001fe20000000009 */
[----:B------:R0:W1:Y:S01]  /*0ed0*/  LDS.64 R4, [R0+0x18] ;  /* 0x0000180000047984 */ /* 0x0000620000000a00 */
[----:B------:R-:W-:-:S03]  /*0ee0*/  SEL R3, R3, 0x3, P3 ;  /* 0x0000000303037807 */ /* 0x000fc60001800000 */
[----:B------:R-:W-:Y:S02]  /*0ef0*/  HSETP2.GEU.AND P0, PT, R9.H0_H0, R8.H0_H0, PT ;  /* 0x2000000809007234 */ /* 0x000fe40003f0e800 */
[----:B------:R-:W-:Y:S02]  /*0f00*/  SEL R3, R3, 0x4, P6 ;  /* 0x0000000403037807 */ /* 0x000fe40003000000 */
[----:B0-----:R-:W-:Y:S02]  /*0f10*/  PRMT R0, R7, 0x7632, R0 ;  /* 0x0000763207007816 */ /* 0x001fe40000000000 */
[----:B------:R-:W-:Y:S02]  /*0f20*/  SEL R8, R8, R9, P0 ;  /* 0x0000000908087207 */ /* 0x000fe40000000000 */
[----:B------:R-:W-:Y:S02]  /*0f30*/  PRMT R9, R6, 0x7632, R9 ;  /* 0x0000763206097816 */ /* 0x000fe40000000009 */
[----:B------:R-:W-:-:S03]  /*0f40*/  SEL R3, R3, 0x5, P5 ;  /* 0x0000000503037807 */ /* 0x000fc60002800000 */
[----:B------:R-:W-:Y:S02]  /*0f50*/  HSETP2.GEU.AND P3, PT, R9.H0_H0, R8.H0_H0, PT ;  /* 0x2000000809007234 */ /* 0x000fe40003f6e800 */
[----:B------:R-:W-:-:S03]  /*0f60*/  SEL R3, R3, 0x6, P1 ;  /* 0x0000000603037807 */ /* 0x000fc60000800000 */
[----:B------:R-:W-:Y:S02]  /*0f70*/  SEL R8, R8, R9, P3 ;  /* 0x0000000908087207 */ /* 0x000fe40001800000 */
[----:B------:R-:W-:-:S03]  /*0f80*/  SEL R3, R3, 0x7, P4 ;  /* 0x0000000703037807 */ /* 0x000fc60002000000 */
[----:B------:R-:W-:Y:S02]  /*0f90*/  HSETP2.GEU.AND P6, PT, R7.H0_H0, R8.H0_H0, PT ;  /* 0x2000000807007234 */ /* 0x000fe40003fce800 */
[----:B------:R-:W-:-:S03]  /*0fa0*/  SEL R3, R3, 0x8, P0 ;  /* 0x0000000803037807 */ /* 0x000fc60000000000 */
[----:B------:R-:W-:Y:S02]  /*0fb0*/  SEL R7, R8, R7, P6 ;  /* 0x0000000708077207 */ /* 0x000fe40003000000 */
[----:B------:R-:W-:-:S03]  /*0fc0*/  SEL R3, R3, 0x9, P3 ;  /* 0x0000000903037807 */ /* 0x000fc60001800000 */
[----:B------:R-:W-:Y:S02]  /*0fd0*/  HSETP2.GEU.AND P5, PT, R0.H0_H0, R7.H0_H0, PT ;  /* 0x2000000700007234 */ /* 0x000fe40003fae800 */
[----:B------:R-:W-:Y:S02]  /*0fe0*/  SEL R3, R3, 0xa, P6 ;  /* 0x0000000a03037807 */ /* 0x000fe40003000000 */
[C---:B-1----:R-:W-:Y:S02]  /*0ff0*/  PRMT R9, R4.reuse, 0x7610, R9 ;  /* 0x0000761004097816 */ /* 0x042fe40000000009 */
[----:B------:R-:W-:Y:S02]  /*1000*/  SEL R0, R7, R0, P5 ;  /* 0x0000000007007207 */ /* 0x000fe40002800000 */
[----:B------:R-:W-:Y:S02]  /*1010*/  PRMT R7, R4, 0x7632, R7 ;  /* 0x0000763204077816 */ /* 0x000fe40000000007 */
[----:B------:R-:W-:-:S02]  /*1020*/  SEL R3, R3, 0xb, P5 ;  /* 0x0000000b03037807 */ /* 0x000fc40002800000 */
[----:B------:R-:W-:-:S05]  /*1030*/  HSETP2.GEU.AND P1, PT, R9.H0_H0, R0.H0_H0, PT ;  /* 0x2000000009007234 */ /* 0x000fca0003f2e800 */
[----:B------:R-:W-:Y:S02]  /*1040*/  SEL R0, R0, R9, P1 ;  /* 0x0000000900007207 */ /* 0x000fe40000800000 */
[----:B------:R-:W-:-:S03]  /*1050*/  SEL R3, R3, 0xc, P1 ;  /* 0x0000000c03037807 */ /* 0x000fc60000800000 */
[----:B------:R-:W-:-:S05]  /*1060*/  HSETP2.GEU.AND P0, PT, R7.H0_H0, R0.H0_H0, PT ;  /* 0x2000000007007234 */ /* 0x000fca0003f0e800 */
[----:B------:R-:W-:Y:S02]  /*1070*/  SEL R0, R0, R7, P0 ;  /* 0x0000000700007207 */ /* 0x000fe40000000000 */
[----:B------:R-:W-:-:S03]  /*1080*/  SEL R3, R3, 0xd, P0 ;  /* 0x0000000d03037807 */ /* 0x000fc60000000000 */
[----:B------:R-:W-:-:S05]  /*1090*/  HSETP2.GEU.AND P3, PT, R5.H0_H0, R0.H0_H0, PT ;  /* 0x2000000005007234 */ /* 0x000fca0003f6e800 */
[----:B------:R-:W-:Y:S02]  /*10a0*/  SEL R0, R0, R5, P3 ;  /* 0x0000000500007207 */ /* 0x000fe40001800000 */
[----:B------:R-:W-:-:S03]  /*10b0*/  SEL R3, R3, 0xe, P3 ;  /* 0x0000000e03037807 */ /* 0x000fc60001800000 */
[----:B------:R-:W-:-:S05]  /*10c0*/  HSETP2.GEU.AND P0, PT, R5.H1_H1, R0.H0_H0, PT ;  /* 0x2000000005007234 */ /* 0x000fca0003f0ec00 */
[----:B------:R-:W-:-:S08]  /*10d0*/  SEL R7, R3, 0xf, P0 ;  /* 0x0000000f03077807 */ /* 0x000fd00000000000 */
.L_x_3:
[----:B------:R-:W-:Y:S05]  /*10e0*/  BSYNC.RECONVERGENT B0 ;  /* 0x0000000000007941 */ /* 0x000fea0003800200 */
.L_x_2:
[----:B------:R-:W-:Y:S06]  /*10f0*/  BAR.SYNC.DEFER_BLOCKING 0x0 ;  /* 0x0000000000007b1d */ /* 0x000fec0000010000 */
[----:B------:R-:W-:Y:S05]  /*1100*/  @P2 EXIT ;  /* 0x000000000000294d */ /* 0x000fea0003800000 */
[----:B0-----:R-:W0:Y:S02]  /*1110*/  LDC.64 R4, c[0x0][0x390] ;  /* 0x0000e400ff047b82 */ /* 0x001e240000000a00 */
[----:B0-----:R-:W-:-:S05]  /*1120*/  IMAD.WIDE R2, R2, 0x4, R4 ;  /* 0x0000000402027825 */ /* 0x001fca00078e0204 */
[----:B------:R-:W-:Y:S01]  /*1130*/  STG.E desc[UR10][R2.64], R7 ;  /* 0x0000000702007986 */ /* 0x000fe2000c10190a */
[----:B------:R-:W-:Y:S05]  /*1140*/  EXIT ;  /* 0x000000000000794d */ /* 0x000fea0003800000 */
.L_x_4:
[----:B------:R-:W-:-:S00]  /*1150*/  BRA `(.L_x_4) ;  /* 0xfffffffc00fc7947 */ /* 0x000fc0000383ffff */
[----:B------:R-:W-:-:S00]  /*1160*/  NOP ;  /* 0x0000000000007918 */ /* 0x000fc00000000000 */
        /* <DEDUP_REMOVED lines=9> */
.L_x_24:


//--------------------- .text._Z33single_kernel_development_versionPfS_Pi --------------------------
	.section	.text._Z33single_kernel_development_versionPfS_Pi,"ax",@progbits
	.align	128
        .global         _Z33single_kernel_development_versionPfS_Pi
        .type           _Z33single_kernel_development_versionPfS_Pi,@function
        .size           _Z33single_kernel_development_versionPfS_Pi,(.L_x_25 - _Z33single_kernel_development_versionPfS_Pi)
        .other          _Z33single_kernel_development_versionPfS_Pi,@"STO_CUDA_ENTRY STV_DEFAULT"
_Z33single_kernel_development_versionPfS_Pi:
.text._Z33single_kernel_development_versionPfS_Pi:
        /* <DEDUP_REMOVED lines=17> */
[----:B------:R0:W3:Y:S01]  /*0110*/  LDG.E R5, desc[UR10][R10.64] ;  /* 0x0000000a0a057981 */ /* 0x0000e2000c1e1900 */
[----:B------:R-:W1:Y:S01]  /*0120*/  S2UR UR8, SR_CgaCtaId ;  /* 0x00000000000879c3 */ /* 0x000e620000008800 */
[----:B------:R-:W-:Y:S01]  /*0130*/  UMOV UR4, 0x400 ;  /* 0x0000040000047882 */ /* 0x000fe20000000000 */
[----:B------:R-:W-:Y:S01]  /*0140*/  ISETP.NE.AND P2, PT, R3, RZ, PT ;  /* 0x000000ff0300720c */ /* 0x000fe20003f45270 */
[----:B------:R-:W-:Y:S01]  /*0150*/  UIADD3 UR5, UPT, UPT, UR4, 0x400, URZ ;  /* 0x0000040004057890 */ /* 0x000fe2000fffe0ff */
[----:B------:R-:W-:Y:S01]  /*0160*/  BSSY.RECONVERGENT B0, `(.L_x_5) ;  /* 0x0000097000007945 */ /* 0x000fe20003800200 */
[----:B------:R-:W-:Y:S02]  /*0170*/  UIADD3 UR7, UPT, UPT, UR4, 0x800, URZ ;  /* 0x0000080004077890 */ /* 0x000fe4000fffe0ff */
[----:B------:R-:W-:Y:S02]  /*0180*/  UIADD3 UR6, UPT, UPT, UR4, 0x600, URZ ;  /* 0x0000060004067890 */ /* 0x000fe4000fffe0ff */
[----:B-1----:R-:W-:-:S02]  /*0190*/  ULEA UR9, UR8, UR4, 0x18 ;  /* 0x0000000408097291 */ /* 0x002fc4000f8ec0ff */
[----:B------:R-:W-:Y:S02]  /*01a0*/  ULEA UR5, UR8, UR5, 0x18 ;  /* 0x0000000508057291 */ /* 0x000fe4000f8ec0ff */
[----:B------:R-:W-:Y:S02]  /*01b0*/  ULEA UR7, UR8, UR7, 0x18 ;  /* 0x0000000708077291 */ /* 0x000fe4000f8ec0ff */
[----:B------:R-:W-:Y:S02]  /*01c0*/  ULEA UR6, UR8, UR6, 0x18 ;  /* 0x0000000608067291 */ /* 0x000fe4000f8ec0ff */
[----:B0-----:R-:W-:-:S05]  /*01d0*/  LEA R10, R2, UR5, 0x5 ;  /* 0x00000005020a7c11 */ /* 0x001fca000f8e28ff */
[----:B------:R-:W-:Y:S01]  /*01e0*/  IMAD R10, R3, 0x2, R10 ;  /* 0x00000002030a7824 */ /* 0x000fe200078e020a */
[----:B--2---:R-:W-:-:S05]  /*01f0*/  F2FP.F16.F32.PACK_AB R6, RZ, R4 ;  /* 0x00000004ff06723e */ /* 0x004fca00000000ff */
[----:B------:R-:W-:-:S05]  /*0200*/  HMUL2 R7, R6.H0_H0, R6.H0_H0 ;  /* 0x2000000606077232 */ /* 0x000fca0000000800 */
[----:B------:R-:W0:Y:S04]  /*0210*/  SHFL.DOWN PT, R12, R7, 0x1, 0x1f ;  /* 0x08201f00070c7f89 */ /* 0x000e2800000e0000 */
[----:B------:R-:W1:Y:S04]  /*0220*/  SHFL.DOWN PT, R13, R7, 0x2, 0x1f ;  /* 0x08401f00070d7f89 */ /* 0x000e6800000e0000 */
[----:B------:R-:W2:Y:S04]  /*0230*/  SHFL.DOWN PT, R15, R7, 0x3, 0x1f ;  /* 0x08601f00070f7f89 */ /* 0x000ea800000e0000 */
[----:B------:R-:W4:Y:S04]  /*0240*/  SHFL.DOWN PT, R9, R7, 0x4, 0x1f ;  /* 0x08801f0007097f89 */ /* 0x000f2800000e0000 */
[----:B------:R-:W5:Y:S04]  /*0250*/  SHFL.DOWN PT, R8, R7, 0x5, 0x1f ;  /* 0x08a01f0007087f89 */ /* 0x000f6800000e0000 */
[----:B------:R-:W3:Y:S01]  /*0260*/  SHFL.DOWN PT, R17, R7, 0x6, 0x1f ;  /* 0x08c01f0007117f89 */ /* 0x000ee200000e0000 */
[----:B0-----:R-:W-:-:S03]  /*0270*/  HADD2 R12, R7.H0_H0, R12.H0_H0 ;  /* 0x2000000c070c7230 */ /* 0x001fc60000000800 */
[----:B------:R-:W0:Y:S01]  /*0280*/  SHFL.DOWN PT, R11, R7, 0x7, 0x1f ;  /* 0x08e01f00070b7f89 */ /* 0x000e2200000e0000 */
[----:B-1----:R-:W-:-:S03]  /*0290*/  HADD2 R12, R12.H0_H0, R13.H0_H0 ;  /* 0x2000000d0c0c7230 */ /* 0x002fc60000000800 */
[----:B------:R-:W-:Y:S01]  /*02a0*/  SHFL.DOWN PT, R19, R7, 0xa, 0x1f ;  /* 0x09401f0007137f89 */ /* 0x000fe200000e0000 */
[----:B--2---:R-:W-:-:S03]  /*02b0*/  HADD2 R12, R12.H0_H0, R15.H0_H0 ;  /* 0x2000000f0c0c7230 */ /* 0x004fc60000000800 */
[----:B------:R-:W1:Y:S01]  /*02c0*/  SHFL.DOWN PT, R13, R7, 0x8, 0x1f ;  /* 0x09001f00070d7f89 */ /* 0x000e6200000e0000 */
[----:B----4-:R-:W-:-:S03]  /*02d0*/  HADD2 R9, R12.H0_H0, R9.H0_H0 ;  /* 0x200000090c097230 */ /* 0x010fc60000000800 */
[----:B------:R-:W2:Y:S01]  /*02e0*/  SHFL.DOWN PT, R15, R7, 0x9, 0x1f ;  /* 0x09201f00070f7f89 */ /* 0x000ea200000e0000 */
[----:B-----5:R-:W-:-:S03]  /*02f0*/  HADD2 R8, R9.H0_H0, R8.H0_H0 ;  /* 0x2000000809087230 */ /* 0x020fc60000000800 */
[----:B------:R-:W-:Y:S01]  /*0300*/  SHFL.DOWN PT, R12, R7, 0xe, 0x1f ;  /* 0x09c01f00070c7f89 */ /* 0x000fe200000e0000 */
[----:B---3--:R-:W-:-:S03]  /*0310*/  HADD2 R8, R8.H0_H0, R17.H0_H0 ;  /* 0x2000001108087230 */ /* 0x008fc60000000800 */
[----:B------:R-:W3:Y:S04]  /*0320*/  SHFL.DOWN PT, R9, R7, 0xb, 0x1f ;  /* 0x09601f0007097f89 */ /* 0x000ee800000e0000 */
[----:B------:R-:W4:Y:S01]  /*0330*/  SHFL.DOWN PT, R17, R7, 0xc, 0x1f ;  /* 0x09801f0007117f89 */ /* 0x000f2200000e0000 */
[----:B0-----:R-:W-:-:S03]  /*0340*/  HADD2 R8, R8.H0_H0, R11.H0_H0 ;  /* 0x2000000b08087230 */ /* 0x001fc60000000800 */
[----:B------:R-:W0:Y:S01]  /*0350*/  SHFL.DOWN PT, R11, R7, 0xd, 0x1f ;  /* 0x09a01f00070b7f89 */ /* 0x000e2200000e0000 */
[----:B-1----:R-:W-:-:S03]  /*0360*/  HADD2 R8, R8.H0_H0, R13.H0_H0 ;  /* 0x2000000d08087230 */ /* 0x002fc60000000800 */
[----:B------:R1:W5:Y:S01]  /*0370*/  SHFL.DOWN PT, R14, R7, 0xf, 0x1f ;  /* 0x09e01f00070e7f89 */ /* 0x00036200000e0000 */
[----:B--2---:R-:W-:-:S04]  /*0380*/  HADD2 R8, R8.H0_H0, R15.H0_H0 ;  /* 0x2000000f08087230 */ /* 0x004fc80000000800 */
[----:B------:R-:W-:-:S04]  /*0390*/  HADD2 R8, R8.H0_H0, R19.H0_H0 ;  /* 0x2000001308087230 */ /* 0x000fc80000000800 */
[----:B---3--:R-:W-:Y:S01]  /*03a0*/  HADD2 R8, R8.H0_H0, R9.H0_H0 ;  /* 0x2000000908087230 */ /* 0x008fe20000000800 */
[----:B------:R-:W-:Y:S02]  /*03b0*/  PRMT R9, R6, 0x7610, R9 ;  /* 0x0000761006097816 */ /* 0x000fe40000000009 */
[----:B------:R-:W-:Y:S01]  /*03c0*/  LEA R6, R2, UR6, 0x5 ;  /* 0x0000000602067c11 */ /* 0x000fe2000f8e28ff */
[----:B----4-:R-:W-:Y:S01]  /*03d0*/  HADD2 R8, R8.H0_H0, R17.H0_H0 ;  /* 0x2000001108087230 */ /* 0x010fe20000000800 */
[----:B------:R-:W-:-:S03]  /*03e0*/  UIADD3 UR6, UPT, UPT, UR4, 0xc00, URZ ;  /* 0x00000c0004067890 */ /* 0x000fc6000fffe0ff */
[----:B0-----:R-:W-:Y:S01]  /*03f0*/  HADD2 R11, R8.H0_H0, R11.H0_H0 ;  /* 0x2000000b080b7230 */ /* 0x001fe20000000800 */
[C---:B------:R-:W-:Y:S01]  /*0400*/  LEA R8, R2.reuse, UR9, 0x6 ;  /* 0x0000000902087c11 */ /* 0x040fe2000f8e30ff */
[----:B------:R-:W-:Y:S02]  /*0410*/  ULEA UR6, UR8, UR6, 0x18 ;  /* 0x0000000608067291 */ /* 0x000fe4000f8ec0ff */
[----:B------:R-:W-:Y:S02]  /*0420*/  HADD2 R11, R11.H0_H0, R12.H0_H0 ;  /* 0x2000000c0b0b7230 */ /* 0x000fe40000000800 */
[C---:B-1----:R-:W-:Y:S01]  /*0430*/  IMAD R7, R3.reuse, 0x4, R8 ;  /* 0x0000000403077824 */ /* 0x042fe200078e0208 */
[----:B------:R-:W-:Y:S01]  /*0440*/  LEA R8, R2, UR7, 0x6 ;  /* 0x0000000702087c11 */ /* 0x000fe2000f8e30ff */
[----:B-----5:R-:W-:Y:S01]  /*0450*/  HADD2 R11, R11.H0_H0, R14.H0_H0 ;  /* 0x2000000e0b0b7230 */ /* 0x020fe20000000800 */
[----:B------:R-:W-:Y:S02]  /*0460*/  UIADD3 UR7, UPT, UPT, UR4, 0xe00, URZ ;  /* 0x00000e0004077890 */ /* 0x000fe4000fffe0ff */
[----:B------:R-:W-:Y:S01]  /*0470*/  STS [R7], R4 ;  /* 0x0000000407007388 */ /* 0x000fe20000000800 */
[----:B------:R-:W-:Y:S01]  /*0480*/  IMAD R8, R3, 0x4, R8 ;  /* 0x0000000403087824 */ /* 0x000fe200078e0208 */
[C-C-:B------:R-:W-:Y:S01]  /*0490*/  PRMT R12, R11.reuse, 0x5410, R11.reuse ;  /* 0x000054100b0c7816 */ /* 0x140fe2000000000b */
[----:B------:R-:W-:Y:S01]  /*04a0*/  ULEA UR7, UR8, UR7, 0x18 ;  /* 0x0000000708077291 */ /* 0x000fe2000f8ec0ff */
[C-C-:B------:R-:W-:Y:S01]  /*04b0*/  PRMT R13, R11.reuse, 0x5410, R11.reuse ;  /* 0x000054100b0d7816 */ /* 0x140fe2000000000b */
[----:B------:R0:W-:Y:S01]  /*04c0*/  STS.U16 [R10], R9 ;  /* 0x000000090a007388 */ /* 0x0001e20000000400 */
[----:B------:R-:W-:-:S02]  /*04d0*/  PRMT R14, R11, 0x5410, R11 ;  /* 0x000054100b0e7816 */ /* 0x000fc4000000000b */
[C-C-:B------:R-:W-:Y:S01]  /*04e0*/  PRMT R15, R11.reuse, 0x5410, R11.reuse ;  /* 0x000054100b0f7816 */ /* 0x140fe2000000000b */
[----:B------:R-:W-:Y:S01]  /*04f0*/  @!P2 STS.64 [R6], R12 ;  /* 0x0000000c0600a388 */ /* 0x000fe20000000a00 */
[C-C-:B------:R-:W-:Y:S02]  /*0500*/  PRMT R16, R11.reuse, 0x5410, R11.reuse ;  /* 0x000054100b107816 */ /* 0x140fe4000000000b */
[C-C-:B------:R-:W-:Y:S01]  /*0510*/  PRMT R17, R11.reuse, 0x5410, R11.reuse ;  /* 0x000054100b117816 */ /* 0x140fe2000000000b */
[----:B------:R-:W-:Y:S01]  /*0520*/  @!P2 STS.64 [R6+0x8], R14 ;  /* 0x0000080e0600a388 */ /* 0x000fe20000000a00 */
[C-C-:B------:R-:W-:Y:S02]  /*0530*/  PRMT R18, R11.reuse, 0x5410, R11.reuse ;  /* 0x000054100b127816 */ /* 0x140fe4000000000b */
[----:B------:R-:W-:Y:S01]  /*0540*/  PRMT R19, R11, 0x5410, R11 ;  /* 0x000054100b137816 */ /* 0x000fe2000000000b */
[----:B------:R-:W-:Y:S01]  /*0550*/  @!P2 STS.64 [R6+0x10], R16 ;  /* 0x000010100600a388 */ /* 0x000fe20000000a00 */
[----:B0-----:R-:W-:-:S02]  /*0560*/  LEA R10, R2, UR6, 0x5 ;  /* 0x00000006020a7c11 */ /* 0x001fc4000f8e28ff */
[C---:B------:R-:W-:Y:S01]  /*0570*/  LEA R7, R3.reuse, UR6, 0x5 ;  /* 0x0000000603077c11 */ /* 0x040fe2000f8e28ff */
[----:B------:R0:W-:Y:S01]  /*0580*/  @!P2 STS.64 [R6+0x18], R18 ;  /* 0x000018120600a388 */ /* 0x0001e20000000a00 */
[----:B------:R-:W-:Y:S01]  /*0590*/  UIADD3 UR6, UPT, UPT, UR4, 0x1000, URZ ;  /* 0x0000100004067890 */ /* 0x000fe2000fffe0ff */
[C---:B------:R-:W-:Y:S02]  /*05a0*/  IMAD R10, R3.reuse, 0x2, R10 ;  /* 0x00000002030a7824 */ /* 0x040fe400078e020a */
[----:B------:R-:W-:Y:S01]  /*05b0*/  STS [R8], R5 ;  /* 0x0000000508007388 */ /* 0x000fe20000000800 */
[----:B------:R-:W-:Y:S01]  /*05c0*/  IMAD R7, R2, 0x2, R7 ;  /* 0x0000000202077824 */ /* 0x000fe200078e0207 */
[----:B------:R-:W-:Y:S01]  /*05d0*/  ULEA UR6, UR8, UR6, 0x18 ;  /* 0x0000000608067291 */ /* 0x000fe2000f8ec0ff */
[----:B------:R-:W-:Y:S01]  /*05e0*/  BAR.SYNC.DEFER_BLOCKING 0x0 ;  /* 0x0000000000007b1d */ /* 0x000fe20000010000 */
[----:B0-----:R-:W-:-:S05]  /*05f0*/  IMAD R6, R3, 0x2, R6 ;  /* 0x0000000203067824 */ /* 0x001fca00078e0206 */
[----:B------:R-:W0:Y:S02]  /*0600*/  LDS R4, [R8] ;  /* 0x0000000008047984 */ /* 0x000e240000000800 */
[----:B0-----:R-:W-:-:S04]  /*0610*/  F2FP.F16.F32.PACK_AB R4, RZ, R4 ;  /* 0x00000004ff04723e */ /* 0x001fc800000000ff */
[----:B------:R-:W-:Y:S02]  /*0620*/  PRMT R9, R4, 0x7610, R9 ;  /* 0x0000761004097816 */ /* 0x000fe40000000009 */
[----:B------:R-:W-:-:S03]  /*0630*/  LEA R4, R2, UR6, 0x5 ;  /* 0x0000000602047c11 */ /* 0x000fc6000f8e28ff */
[----:B------:R-:W-:Y:S02]  /*0640*/  STS.U16 [R10], R9 ;  /* 0x000000090a007388 */ /* 0x000fe40000000400 */
[----:B------:R-:W-:Y:S01]  /*0650*/  IMAD R4, R3, 0x2, R4 ;  /* 0x0000000203047824 */ /* 0x000fe200078e0204 */
[----:B------:R-:W-:Y:S06]  /*0660*/  BAR.SYNC.DEFER_BLOCKING 0x0 ;  /* 0x0000000000007b1d */ /* 0x000fec0000010000 */
[----:B------:R-:W0:Y:S04]  /*0670*/  LDS.U16 R7, [R7] ;  /* 0x0000000007077984 */ /* 0x000e280000000400 */
[----:B0-----:R-:W-:Y:S01]  /*0680*/  STS.U16 [R4], R7 ;  /* 0x0000000704007388 */ /* 0x001fe20000000400 */
[----:B------:R-:W-:Y:S06]  /*0690*/  BAR.SYNC.DEFER_BLOCKING 0x0 ;  /* 0x0000000000007b1d */ /* 0x000fec0000010000 */
[----:B------:R-:W0:Y:S02]  /*06a0*/  LDS.U16 R5, [R10] ;  /* 0x000000000a057984 */ /* 0x000e240000000400 */
[----:B0-----:R-:W-:-:S05]  /*06b0*/  HMUL2 R5, R5.H0_H0, R5.H0_H0 ;  /* 0x2000000505057232 */ /* 0x001fca0000000800 */
[----:B------:R-:W-:-:S05]  /*06c0*/  IMAD.MOV.U32 R4, RZ, RZ, R5 ;  /* 0x000000ffff047224 */ /* 0x000fca00078e0005 */
[----:B------:R-:W0:Y:S04]  /*06d0*/  SHFL.DOWN PT, R8, R4, 0x1, 0x1f ;  /* 0x08201f0004087f89 */ /* 0x000e2800000e0000 */
[----:B------:R-:W1:Y:S04]  /*06e0*/  SHFL.DOWN PT, R9, R4, 0x2, 0x1f ;  /* 0x08401f0004097f89 */ /* 0x000e6800000e0000 */
[----:B------:R-:W2:Y:S04]  /*06f0*/  SHFL.DOWN PT, R11, R4, 0x3, 0x1f ;  /* 0x08601f00040b7f89 */ /* 0x000ea800000e0000 */
[----:B------:R-:W3:Y:S04]  /*0700*/  SHFL.DOWN PT, R13, R4, 0x4, 0x1f ;  /* 0x08801f00040d7f89 */ /* 0x000ee800000e0000 */
[----:B------:R-:W4:Y:S04]  /*0710*/  SHFL.DOWN PT, R15, R4, 0x5, 0x1f ;  /* 0x08a01f00040f7f89 */ /* 0x000f2800000e0000 */
[----:B------:R-:W5:Y:S01]  /*0720*/  SHFL.DOWN PT, R17, R4, 0x6, 0x1f ;  /* 0x08c01f0004117f89 */ /* 0x000f6200000e0000 */
[----:B0-----:R-:W-:-:S03]  /*0730*/  HADD2 R8, R5.H0_H0, R8.H0_H0 ;  /* 0x2000000805087230 */ /* 0x001fc60000000800 */
[----:B------:R-:W-:Y:S01]  /*0740*/  SHFL.DOWN PT, R10, R4, 0x8, 0x1f ;  /* 0x09001f00040a7f89 */ /* 0x000fe200000e0000 */
[----:B-1----:R-:W-:-:S03]  /*0750*/  HADD2 R8, R8.H0_H0, R9.H0_H0 ;  /* 0x2000000908087230 */ /* 0x002fc60000000800 */
[----:B------:R-:W0:Y:S01]  /*0760*/  SHFL.DOWN PT, R5, R4, 0x7, 0x1f ;  /* 0x08e01f0004057f89 */ /* 0x000e2200000e0000 */
[----:B--2---:R-:W-:-:S03]  /*0770*/  HADD2 R8, R8.H0_H0, R11.H0_H0 ;  /* 0x2000000b08087230 */ /* 0x004fc60000000800 */
[----:B------:R-:W1:Y:S01]  /*0780*/  SHFL.DOWN PT, R12, R4, 0x9, 0x1f ;  /* 0x09201f00040c7f89 */ /* 0x000e6200000e0000 */
[----:B---3--:R-:W-:-:S03]  /*0790*/  HADD2 R8, R8.H0_H0, R13.H0_H0 ;  /* 0x2000000d08087230 */ /* 0x008fc60000000800 */
[----:B------:R-:W2:Y:S01]  /*07a0*/  SHFL.DOWN PT, R14, R4, 0xa, 0x1f ;  /* 0x09401f00040e7f89 */ /* 0x000ea200000e0000 */
[----:B----4-:R-:W-:-:S03]  /*07b0*/  HADD2 R8, R8.H0_H0, R15.H0_H0 ;  /* 0x2000000f08087230 */ /* 0x010fc60000000800 */
[----:B------:R-:W3:Y:S01]  /*07c0*/  SHFL.DOWN PT, R16, R4, 0xb, 0x1f ;  /* 0x09601f0004107f89 */ /* 0x000ee200000e0000 */
[----:B-----5:R-:W-:-:S03]  /*07d0*/  HADD2 R8, R8.H0_H0, R17.H0_H0 ;  /* 0x2000001108087230 */ /* 0x020fc60000000800 */
[----:B------:R-:W4:Y:S04]  /*07e0*/  SHFL.DOWN PT, R18, R4, 0xc, 0x1f ;  /* 0x09801f0004127f89 */ /* 0x000f2800000e0000 */
[----:B------:R-:W5:Y:S01]  /*07f0*/  SHFL.DOWN PT, R7, R4, 0xd, 0x1f ;  /* 0x09a01f0004077f89 */ /* 0x000f6200000e0000 */
[----:B0-----:R-:W-:-:S03]  /*0800*/  HADD2 R5, R8.H0_H0, R5.H0_H0 ;  /* 0x2000000508057230 */ /* 0x001fc60000000800 */
[----:B------:R-:W0:Y:S01]  /*0810*/  SHFL.DOWN PT, R8, R4, 0xe, 0x1f ;  /* 0x09c01f0004087f89 */ /* 0x000e2200000e0000 */
[----:B------:R-:W-:-:S03]  /*0820*/  HADD2 R5, R5.H0_H0, R10.H0_H0 ;  /* 0x2000000a05057230 */ /* 0x000fc60000000800 */
[----:B------:R-:W0:Y:S01]  /*0830*/  SHFL.DOWN PT, R10, R4, 0xf, 0x1f ;  /* 0x09e01f00040a7f89 */ /* 0x000e2200000e0000 */
[----:B-1----:R-:W-:-:S04]  /*0840*/  HADD2 R5, R5.H0_H0, R12.H0_H0 ;  /* 0x2000000c05057230 */ /* 0x002fc80000000800 */
[----:B--2---:R-:W-:-:S04]  /*0850*/  HADD2 R5, R5.H0_H0, R14.H0_H0 ;  /* 0x2000000e05057230 */ /* 0x004fc80000000800 */
[----:B---3--:R-:W-:-:S04]  /*0860*/  HADD2 R5, R5.H0_H0, R16.H0_H0 ;  /* 0x2000001005057230 */ /* 0x008fc80000000800 */
[----:B----4-:R-:W-:Y:S01]  /*0870*/  HADD2 R18, R5.H0_H0, R18.H0_H0 ;  /* 0x2000001205127230 */ /* 0x010fe20000000800 */
[----:B------:R-:W-:-:S03]  /*0880*/  LEA R5, R2, UR7, 0x1 ;  /* 0x0000000702057c11 */ /* 0x000fc6000f8e08ff */
[----:B-----5:R-:W-:Y:S02]  /*0890*/  HADD2 R7, R18.H0_H0, R7.H0_H0 ;  /* 0x2000000712077230 */ /* 0x020fe40000000800 */
[----:B------:R-:W-:Y:S02]  /*08a0*/  IMAD R12, R2, 0x1e, R5 ;  /* 0x0000001e020c7824 */ /* 0x000fe400078e0205 */
[----:B0-----:R-:W-:Y:S02]  /*08b0*/  HADD2 R7, R7.H0_H0, R8.H0_H0 ;  /* 0x2000000807077230 */ /* 0x001fe40000000800 */
[----:B------:R-:W-:Y:S02]  /*08c0*/  IMAD R12, R3, 0x2, R12 ;  /* 0x00000002030c7824 */ /* 0x000fe400078e020c */
[----:B------:R-:W-:Y:S01]  /*08d0*/  HADD2 R7, R7.H0_H0, R10.H0_H0 ;  /* 0x2000000a07077230 */ /* 0x000fe20000000800 */
[----:B------:R-:W-:Y:S06]  /*08e0*/  @P2 BRA `(.L_x_6) ;  /* 0x0000000000782947 */ /* 0x000fec0003800000 */
[C---:B------:R-:W-:Y:S01]  /*08f0*/  PRMT R4, R7.reuse, 0x7610, R4 ;  /* 0x0000761007047816 */ /* 0x040fe20000000004 */
[----:B------:R-:W-:Y:S01]  /*0900*/  STS.U16 [R5], R7 ;  /* 0x0000000705007388 */ /* 0x000fe20000000400 */
[C---:B------:R-:W-:Y:S02]  /*0910*/  PRMT R8, R7.reuse, 0x7610, R8 ;  /* 0x0000761007087816 */ /* 0x040fe40000000008 */
        /* <DEDUP_REMOVED lines=27> */
.L_x_6:
[----:B------:R-:W-:Y:S05]  /*0ad0*/  BSYNC.RECONVERGENT B0 ;  /* 0x0000000000007941 */ /* 0x000fea0003800200 */
.L_x_5:
[----:B------:R-:W-:Y:S01]  /*0ae0*/  BAR.SYNC.DEFER_BLOCKING 0x0 ;  /* 0x0000000000007b1d */ /* 0x000fe20000010000 */
[----:B------:R-:W-:Y:S02]  /*0af0*/  UIADD3 UR7, UPT, UPT, UR4, 0x1200, URZ ;  /* 0x0000120004077890 */ /* 0x000fe4000fffe0ff */
[----:B------:R-:W-:Y:S02]  /*0b00*/  UIADD3 UR4, UPT, UPT, UR4, 0x1400, URZ ;  /* 0x0000140004047890 */ /* 0x000fe4000fffe0ff */
[----:B------:R-:W-:Y:S01]  /*0b10*/  ULEA UR7, UR8, UR7, 0x18 ;  /* 0x0000000708077291 */ /* 0x000fe2000f8ec0ff */
[----:B------:R-:W-:Y:S01]  /*0b20*/  BSSY.RECONVERGENT B0, `(.L_x_7) ;  /* 0x0000071000007945 */ /* 0x000fe20003800200 */
[----:B------:R-:W-:Y:S01]  /*0b30*/  ULEA UR4, UR8, UR4, 0x18 ;  /* 0x0000000408047291 */ /* 0x000fe2000f8ec0ff */
[----:B-1----:R-:W0:Y:S01]  /*0b40*/  S2R R11, SR_LANEID ;  /* 0x00000000000b7919 */ /* 0x002e220000000000 */
[----:B------:R-:W-:Y:S04]  /*0b50*/  LDS.U16 R12, [R12] ;  /* 0x000000000c0c7984 */ /* 0x000fe80000000400 */
[----:B------:R-:W1:Y:S01]  /*0b60*/  LDS.U16 R5, [R6] ;  /* 0x0000000006057984 */ /* 0x000e620000000400 */
[----:B0-----:R-:W-:-:S02]  /*0b70*/  SHF.R.U32.HI R8, RZ, 0x3, R11 ;  /* 0x00000003ff087819 */ /* 0x001fc4000001160b */
[----:B------:R-:W-:-:S03]  /*0b80*/  LOP3.LUT R9, R11, 0x7, RZ, 0xc0, !PT ;  /* 0x000000070b097812 */ /* 0x000fc600078ec0ff */
[----:B------:R-:W-:-:S05]  /*0b90*/  IMAD.SHL.U32 R8, R8, 0x8, RZ ;  /* 0x0000000808087824 */ /* 0x000fca00078e00ff */
[----:B------:R-:W-:Y:S01]  /*0ba0*/  LOP3.LUT R9, R8, 0x8, R9, 0xe2, !PT ;  /* 0x0000000808097812 */ /* 0x000fe200078ee209 */
[----:B-1----:R-:W-:Y:S01]  /*0bb0*/  HADD2 R5, R12.H0_H0, R5.H0_H0 ;  /* 0x200000050c057230 */ /* 0x002fe20000000800 */
[----:B------:R-:W-:-:S04]  /*0bc0*/  SHF.R.U32.HI R12, RZ, 0x2, R11 ;  /* 0x00000002ff0c7819 */ /* 0x000fc8000001160b */
[----:B------:R-:W-:-:S05]  /*0bd0*/  HADD2.F32 R5, -RZ, R5.H0_H0 ;  /* 0x20000005ff057230 */ /* 0x000fca0000004100 */
[----:B------:R-:W-:-:S05]  /*0be0*/  FMUL R4, R5, -0.5 ;  /* 0xbf00000005047820 */ /* 0x000fca0000400000 */
[----:B------:R-:W-:-:S05]  /*0bf0*/  F2FP.F16.F32.PACK_AB R7, RZ, R4 ;  /* 0x00000004ff07723e */ /* 0x000fca00000000ff */
[C---:B------:R-:W-:Y:S02]  /*0c00*/  HSETP2.GEU.AND P1, PT, |R7|.reuse.H0_H0, 8.523464202880859375e-06, 8.523464202880859375e-06, PT ;  /* 0x008f008f07007434 */ /* 0x040fe40003f2ea00 */
[----:B------:R-:W-:-:S05]  /*0c10*/  HSETP2.GT.AND P0, PT, |R7|.H0_H0, RZ.H0_H0, PT ;  /* 0x200000ff07007234 */ /* 0x000fca0003f04a00 */
[----:B------:R-:W-:-:S13]  /*0c20*/  PLOP3.LUT P0, PT, P1, P0, PT, 0xf2, 0x2f ;  /* 0x00000000002f781c */ /* 0x000fda0000f01e72 */
[----:B------:R-:W-:-:S04]  /*0c30*/  @!P0 FFMA R5, R4, 2, R5 ;  /* 0x4000000004058823 */ /* 0x000fc80000000005 */
[----:B------:R-:W-:Y:S01]  /*0c40*/  @!P0 FFMA R5, R5, -0.5, R4 ;  /* 0xbf00000005058823 */ /* 0x000fe20000000004 */
[----:B------:R-:W-:Y:S02]  /*0c50*/  SHF.R.U32.HI R4, RZ, 0x4, R11 ;  /* 0x00000004ff047819 */ /* 0x000fe4000001160b */
[----:B------:R-:W-:Y:S02]  /*0c60*/  LOP3.LUT R11, R11, 0x3, RZ, 0xc0, !PT ;  /* 0x000000030b0b7812 */ /* 0x000fe400078ec0ff */
[----:B------:R-:W-:Y:S01]  /*0c70*/  @!P0 F2FP.F16.F32.PACK_AB R7, RZ, R5 ;  /* 0x00000005ff07823e */ /* 0x000fe200000000ff */
[----:B------:R-:W-:Y:S01]  /*0c80*/  IMAD.SHL.U32 R6, R4, 0x8, RZ ;  /* 0x0000000804067824 */ /* 0x000fe200078e00ff */
[----:B------:R-:W-:Y:S01]  /*0c90*/  LEA R4, R2, UR7, 0x5 ;  /* 0x0000000702047c11 */ /* 0x000fe2000f8e28ff */
[----:B------:R-:W-:Y:S01]  /*0ca0*/  IMAD R12, R12, 0x8, R11 ;  /* 0x000000080c0c7824 */ /* 0x000fe200078e020b */
[----:B------:R-:W-:Y:S01]  /*0cb0*/  PRMT R20, R7, 0x7610, R20 ;  /* 0x0000761007147816 */ /* 0x000fe20000000014 */
[----:B------:R-:W-:-:S02]  /*0cc0*/  IMAD R6, R9, 0x10, R6 ;  /* 0x0000001009067824 */ /* 0x000fc400078e0206 */
[----:B------:R-:W-:Y:S01]  /*0cd0*/  IMAD R13, R3, 0x2, R4 ;  /* 0x00000002030d7824 */ /* 0x000fe200078e0204 */
[----:B------:R-:W-:Y:S02]  /*0ce0*/  LEA R18, R12, UR7, 0x2 ;  /* 0x000000070c127c11 */ /* 0x000fe4000f8e10ff */
[C---:B------:R-:W-:Y:S02]  /*0cf0*/  LEA R4, R6.reuse, UR5, 0x1 ;  /* 0x0000000506047c11 */ /* 0x040fe4000f8e08ff */
[----:B------:R-:W-:Y:S01]  /*0d00*/  STS.U16 [R13], R20 ;  /* 0x000000140d007388 */ /* 0x000fe20000000400 */
[----:B------:R-:W-:Y:S02]  /*0d10*/  LEA R19, R6, UR6, 0x1 ;  /* 0x0000000606137c11 */ /* 0x000fe4000f8e08ff */
[----:B------:R-:W-:Y:S01]  /*0d20*/  LEA R12, R12, UR4, 0x2 ;  /* 0x000000040c0c7c11 */ /* 0x000fe2000f8e10ff */
[----:B------:R-:W-:Y:S06]  /*0d30*/  BAR.SYNC.DEFER_BLOCKING 0x0 ;  /* 0x0000000000007b1d */ /* 0x000fec0000010000 */
[----:B------:R-:W-:Y:S04]  /*0d40*/  LDS R14, [R18] ;  /* 0x00000000120e7984 */ /* 0x000fe80000000800 */
[----:B------:R-:W-:Y:S04]  /*0d50*/  LDS R15, [R18+0x100] ;  /* 0x00010000120f7984 */ /* 0x000fe80000000800 */
[----:B------:R-:W-:Y:S04]  /*0d60*/  LDSM.16.M88.4 R4, [R4] ;  /* 0x000000000404783b */ /* 0x000fe80000000200 */
[----:B------:R-:W0:Y:S04]  /*0d70*/  LDSM.16.MT88.4 R8, [R19] ;  /* 0x000000001308783b */ /* 0x000e280000004200 */
[----:B------:R-:W-:Y:S04]  /*0d80*/  LDS R16, [R18+0x10] ;  /* 0x0000100012107984 */ /* 0x000fe80000000800 */
[----:B------:R-:W1:Y:S01]  /*0d90*/  LDS R17, [R18+0x110] ;  /* 0x0001100012117984 */ /* 0x000e620000000800 */
[C---:B0-----:R-:W-:Y:S08]  /*0da0*/  HMMA.16816.F16 R8, R4.reuse, R8, R14 ;  /* 0x000000080408723c */ /* 0x041ff0000000080e */
[----:B-1----:R-:W-:Y:S01]  /*0db0*/  HMMA.16816.F16 R10, R4, R10, R16 ;  /* 0x0000000a040a723c */ /* 0x002fe20000000810 */
[----:B------:R-:W-:-:S05]  /*0dc0*/  LEA R6, R2, UR4, 0x5 ;  /* 0x0000000402067c11 */ /* 0x000fca000f8e28ff */
[----:B------:R-:W-:-:S05]  /*0dd0*/  IMAD R3, R3, 0x2, R6 ;  /* 0x0000000203037824 */ /* 0x000fca00078e0206 */
        /* <DEDUP_REMOVED lines=14> */
[----:B------:R-:W-:Y:S02]  /*0ec0*/  PRMT R7, R9, 0x7610, R7 ;  /* 0x0000761009077816 */ /* 0x000fe40000000007 */
[----:B0-----:R-:W-:-:S02]  /*0ed0*/  PRMT R8, R3, 0x7632, R8 ;  /* 0x0000763203087816 */ /* 0x001fc40000000008 */
[----:B------:R-:W-:-:S05]  /*0ee0*/  HSETP2.GEU.AND P4, PT, R5.H0_H0, R4.H0_H0, PT ;  /* 0x2000000405007234 */ /* 0x000fca0003f8e800 */
[----:B------:R-:W-:Y:S02]  /*0ef0*/  SEL R4, R5, R4, !P4 ;  /* 0x0000000405047207 */ /* 0x000fe40006000000 */
[----:B------:R-:W-:Y:S02]  /*0f00*/  PRMT R5, R9, 0x7632, R5 ;  /* 0x0000763209057816 */ /* 0x000fe40000000005 */
[----:B------:R-:W-:Y:S02]  /*0f10*/  PRMT R9, R2, 0x7632, R9 ;  /* 0x0000763202097816 */ /* 0x000fe40000000009 */
[----:B------:R-:W-:-:S05]  /*0f20*/  HSETP2.GEU.AND P0, PT, R7.H0_H0, R4.H0_H0, PT ;  /* 0x2000000407007234 */ /* 0x000fca0003f0e800 */
[----:B------:R-:W-:-:S05]  /*0f30*/  SEL R4, R4, R7, P0 ;  /* 0x0000000704047207 */ /* 0x000fca0000000000 */
[----:B------:R-:W-:-:S05]  /*0f40*/  HSETP2.GEU.AND P3, PT, R5.H0_H0, R4.H0_H0, PT ;  /* 0x2000000405007234 */ /* 0x000fca0003f6e800 */
[----:B------:R-:W-:Y:S02]  /*0f50*/  SEL R7, R4, R5, P3 ;  /* 0x0000000504077207 */ /* 0x000fe40001800000 */
[----:B------:R-:W0:Y:S03]  /*0f60*/  LDS.64 R4, [R6+0x10] ;  /* 0x0000100006047984 */ /* 0x000e260000000a00 */
[----:B------:R-:W-:-:S05]  /*0f70*/  HSETP2.GEU.AND P6, PT, R2.H0_H0, R7.H0_H0, PT ;  /* 0x2000000702007234 */ /* 0x000fca0003fce800 */
[----:B------:R-:W-:Y:S02]  /*0f80*/  SEL R2, R7, R2, P6 ;  /* 0x0000000207027207 */ /* 0x000fe40003000000 */
[----:B------:R-:W1:Y:S03]  /*0f90*/  LDS.64 R6, [R6+0x18] ;  /* 0x0000180006067984 */ /* 0x000e660000000a00 */
        /* <DEDUP_REMOVED lines=8> */
[----:B------:R-:W-:Y:S02]  /*1020*/  SEL R2, R2, 0x3, P3 ;  /* 0x0000000302027807 */ /* 0x000fe40001800000 */
[----:B0-----:R-:W-:Y:S02]  /*1030*/  PRMT R8, R5, 0x7632, R8 ;  /* 0x0000763205087816 */ /* 0x001fe40000000008 */
[----:B------:R-:W-:Y:S02]  /*1040*/  HSETP2.GEU.AND P0, PT, R4.H0_H0, R3.H0_H0, PT ;  /* 0x2000000304007234 */ /* 0x000fe40003f0e800 */
[----:B------:R-:W-:-:S03]  /*1050*/  SEL R2, R2, 0x4, P6 ;  /* 0x0000000402027807 */ /* 0x000fc60003000000 */
[----:B------:R-:W-:Y:S02]  /*1060*/  SEL R3, R3, R4, P0 ;  /* 0x0000000403037207 */ /* 0x000fe40000000000 */
[----:B------:R-:W-:Y:S02]  /*1070*/  PRMT R4, R4, 0x7632, R4 ;  /* 0x0000763204047816 */ /* 0x000fe40000000004 */
[----:B------:R-:W-:-:S03]  /*1080*/  SEL R2, R2, 0x5, P5 ;  /* 0x0000000502027807 */ /* 0x000fc60002800000 */
        /* <DEDUP_REMOVED lines=8> */
[----:B-1----:R-:W-:Y:S02]  /*1110*/  PRMT R4, R6, 0x7632, R4 ;  /* 0x0000763206047816 */ /* 0x002fe40000000004 */
[----:B------:R-:W-:Y:S02]  /*1120*/  SEL R2, R2, 0x9, P3 ;  /* 0x0000000902027807 */ /* 0x000fe40001800000 */
[----:B------:R-:W-:Y:S02]  /*1130*/  HSETP2.GEU.AND P5, PT, R8.H0_H0, R3.H0_H0, PT ;  /* 0x2000000308007234 */ /* 0x000fe40003fae800 */
[----:B------:R-:W-:-:S03]  /*1140*/  SEL R2, R2, 0xa, P6 ;  /* 0x0000000a02027807 */ /* 0x000fc60003000000 */
[----:B------:R-:W-:Y:S02]  /*1150*/  SEL R3, R3, R8, P5 ;  /* 0x0000000803037207 */ /* 0x000fe40002800000 */
[----:B------:R-:W-:-:S03]  /*1160*/  SEL R2, R2, 0xb, P5 ;  /* 0x0000000b02027807 */ /* 0x000fc60002800000 */
[----:B------:R-:W-:-:S05]  /*1170*/  HSETP2.GEU.AND P1, PT, R6.H0_H0, R3.H0_H0, PT ;  /* 0x2000000306007234 */ /* 0x000fca0003f2e800 */
[----:B------:R-:W-:Y:S02]  /*1180*/  SEL R3, R3, R6, P1 ;  /* 0x0000000603037207 */ /* 0x000fe40000800000 */
[----:B------:R-:W-:Y:S02]  /*1190*/  PRMT R6, R7, 0x7610, R6 ;  /* 0x0000761007067816 */ /* 0x000fe40000000006 */
[----:B------:R-:W-:Y:S02]  /*11a0*/  SEL R2, R2, 0xc, P1 ;  /* 0x0000000c02027807 */ /* 0x000fe40000800000 */
        /* <DEDUP_REMOVED lines=8> */
.L_x_8:
[----:B------:R-:W-:Y:S05]  /*1230*/  BSYNC.RECONVERGENT B0 ;  /* 0x0000000000007941 */ /* 0x000fea0003800200 */
.L_x_7:
[----:B------:R-:W-:Y:S06]  /*1240*/  BAR.SYNC.DEFER_BLOCKING 0x0 ;  /* 0x0000000000007b1d */ /* 0x000fec0000010000 */
[----:B------:R-:W-:Y:S05]  /*1250*/  @P2 EXIT ;  /* 0x000000000000294d */ /* 0x000fea0003800000 */
[----:B0-----:R-:W0:Y:S02]  /*1260*/  LDC.64 R2, c[0x0][0x390] ;  /* 0x0000e400ff027b82 */ /* 0x001e240000000a00 */
[----:B0-----:R-:W-:-:S05]  /*1270*/  IMAD.WIDE R2, R0, 0x4, R2 ;  /* 0x0000000400027825 */ /* 0x001fca00078e0202 */
[----:B------:R-:W-:Y:S01]  /*1280*/  STG.E desc[UR10][R2.64], R5 ;  /* 0x0000000502007986 */ /* 0x000fe2000c10190a */
[----:B------:R-:W-:Y:S05]  /*1290*/  EXIT ;  /* 0x000000000000794d */ /* 0x000fea0003800000 */
.L_x_9:
        /* <DEDUP_REMOVED lines=14> */
.L_x_25:


//--------------------- .text._Z25assign_labels_very_slowlyPfS_Piiii --------------------------
	.section	.text._Z25assign_labels_very_slowlyPfS_Piiii,"ax",@progbits
	.align	128
        .global         _Z25assign_labels_very_slowlyPfS_Piiii
        .type           _Z25assign_labels_very_slowlyPfS_Piiii,@function
        .size           _Z25assign_labels_very_slowlyPfS_Piiii,(.L_x_26 - _Z25assign_labels_very_slowlyPfS_Piiii)
        .other          _Z25assign_labels_very_slowlyPfS_Piiii,@"STO_CUDA_ENTRY STV_DEFAULT"
_Z25assign_labels_very_slowlyPfS_Piiii:
.text._Z25assign_labels_very_slowlyPfS_Piiii:
[----:B------:R-:W-:Y:S01]  /*0000*/  LDC R1, c[0x0][0x37c] ;  /* 0x0000df00ff017b82 */ /* 0x000fe20000000800 */
[----:B------:R-:W0:Y:S07]  /*0010*/  S2R R3, SR_TID.X ;  /* 0x0000000000037919 */ /* 0x000e2e0000002100 */
[----:B------:R-:W0:Y:S01]  /*0020*/  S2UR UR4, SR_CTAID.X ;  /* 0x00000000000479c3 */ /* 0x000e220000002500 */
[----:B------:R-:W1:Y:S07]  /*0030*/  LDCU UR5, c[0x0][0x39c] ;  /* 0x00007380ff0577ac */ /* 0x000e6e0008000800 */
[----:B------:R-:W0:Y:S02]  /*0040*/  LDC R0, c[0x0][0x360] ;  /* 0x0000d800ff007b82 */ /* 0x000e240000000800 */
[----:B0-----:R-:W-:-:S05]  /*0050*/  IMAD R0, R0, UR4, R3 ;  /* 0x0000000400007c24 */ /* 0x001fca000f8e0203 */
[----:B-1----:R-:W-:-:S13]  /*0060*/  ISETP.GE.AND P0, PT, R0, UR5, PT ;  /* 0x0000000500007c0c */ /* 0x002fda000bf06270 */
[----:B------:R-:W-:Y:S05]  /*0070*/  @P0 EXIT ;  /* 0x000000000000094d */ /* 0x000fea0003800000 */
[----:B------:R-:W0:Y:S01]  /*0080*/  LDCU UR4, c[0x0][0x3a0] ;  /* 0x00007400ff0477ac */ /* 0x000e220008000800 */
[----:B------:R-:W-:Y:S01]  /*0090*/  IMAD.MOV.U32 R2, RZ, RZ, -0x1 ;  /* 0xffffffffff027424 */ /* 0x000fe200078e00ff */
[----:B------:R-:W1:Y:S01]  /*00a0*/  LDCU.64 UR6, c[0x0][0x358] ;  /* 0x00006b00ff0677ac */ /* 0x000e620008000a00 */
[----:B0-----:R-:W-:-:S09]  /*00b0*/  UISETP.GE.AND UP0, UPT, UR4, 0x1, UPT ;  /* 0x000000010400788c */ /* 0x001fd2000bf06270 */
[----:B-1----:R-:W-:Y:S05]  /*00c0*/  BRA.U !UP0, `(.L_x_10) ;  /* 0x0000000d081c7547 */ /* 0x002fea000b800000 */
[----:B------:R-:W0:Y:S02]  /*00d0*/  LDC R7, c[0x0][0x398] ;  /* 0x0000e600ff077b82 */ /* 0x000e240000000800 */
[----:B0-----:R-:W-:-:S13]  /*00e0*/  ISETP.GE.AND P0, PT, R7, 0x1, PT ;  /* 0x000000010700780c */ /* 0x001fda0003f06270 */
[----:B------:R-:W-:Y:S05]  /*00f0*/  @!P0 BRA `(.L_x_11) ;  /* 0x00000008003c8947 */ /* 0x000fea0003800000 */
[----:B------:R-:W0:Y:S01]  /*0100*/  LDCU.64 UR4, c[0x0][0x388] ;  /* 0x00007100ff0477ac */ /* 0x000e220008000a00 */
[C---:B------:R-:W-:Y:S01]  /*0110*/  LOP3.LUT R6, R7.reuse, 0x7ffffff8, RZ, 0xc0, !PT ;  /* 0x7ffffff807067812 */ /* 0x040fe200078ec0ff */
[----:B------:R-:W-:Y:S01]  /*0120*/  IMAD R3, R0, R7, RZ ;  /* 0x0000000700037224 */ /* 0x000fe200078e02ff */
[C---:B------:R-:W-:Y:S01]  /*0130*/  LOP3.LUT R4, R7.reuse, 0x7, RZ, 0xc0, !PT ;  /* 0x0000000707047812 */ /* 0x040fe200078ec0ff */
[----:B------:R-:W-:Y:S01]  /*0140*/  IMAD.MOV.U32 R9, RZ, RZ, RZ ;  /* 0x000000ffff097224 */ /* 0x000fe200078e00ff */
[----:B------:R-:W-:Y:S01]  /*0150*/  LOP3.LUT R5, R7, 0x3, RZ, 0xc0, !PT ;  /* 0x0000000307057812 */ /* 0x000fe200078ec0ff */
[----:B------:R-:W-:Y:S01]  /*0160*/  IMAD.MOV.U32 R7, RZ, RZ, RZ ;  /* 0x000000ffff077224 */ /* 0x000fe200078e00ff */
[----:B------:R-:W-:Y:S02]  /*0170*/  MOV R2, 0xffffffff ;  /* 0xffffffff00027802 */ /* 0x000fe40000000f00 */
[----:B------:R-:W-:Y:S01]  /*0180*/  IADD3 R8, PT, PT, -R6, RZ, RZ ;  /* 0x000000ff06087210 */ /* 0x000fe20007ffe1ff */
[----:B0-----:R-:W-:-:S04]  /*0190*/  UIADD3 UR4, UP0, UPT, UR4, 0x10, URZ ;  /* 0x0000001004047890 */ /* 0x001fc8000ff1e0ff */
[----:B------:R-:W-:-:S12]  /*01a0*/  UIADD3.X UR5, UPT, UPT, URZ, UR5, URZ, UP0, !UPT ;  /* 0x00000005ff057290 */ /* 0x000fd800087fe4ff */
.L_x_16:
[----:B------:R-:W0:Y:S01]  /*01b0*/  LDC R24, c[0x0][0x398] ;  /* 0x0000e600ff187b82 */ /* 0x000e220000000800 */
[----:B------:R-:W-:Y:S02]  /*01c0*/  HFMA2 R21, -RZ, RZ, 0, 0 ;  /* 0x00000000ff157431 */ /* 0x000fe400000001ff */
[----:B------:R-:W-:Y:S01]  /*01d0*/  IMAD.MOV.U32 R22, RZ, RZ, RZ ;  /* 0x000000ffff167224 */ /* 0x000fe200078e00ff */
[----:B0-----:R-:W-:Y:S01]  /*01e0*/  ISETP.GE.U32.AND P0, PT, R24, 0x8, PT ;  /* 0x000000081800780c */ /* 0x001fe20003f06070 */
[----:B------:R-:W-:-:S12]  /*01f0*/  IMAD R20, R9, R24, RZ ;  /* 0x0000001809147224 */ /* 0x000fd800078e02ff */
[----:B------:R-:W-:Y:S05]  /*0200*/  @!P0 BRA `(.L_x_12) ;  /* 0x0000000000c48947 */ /* 0x000fea0003800000 */
[----:B------:R-:W0:Y:S01]  /*0210*/  LDC.64 R10, c[0x0][0x380] ;  /* 0x0000e000ff0a7b82 */ /* 0x000e220000000a00 */
[----:B------:R-:W-:Y:S01]  /*0220*/  IMAD.MOV.U32 R22, RZ, RZ, RZ ;  /* 0x000000ffff167224 */ /* 0x000fe200078e00ff */
[----:B------:R-:W-:Y:S02]  /*0230*/  MOV R15, R3 ;  /* 0x00000003000f7202 */ /* 0x000fe40000000f00 */
[----:B------:R-:W-:Y:S01]  /*0240*/  MOV R14, R8 ;  /* 0x00000008000e7202 */ /* 0x000fe20000000f00 */
[----:B0-----:R-:W-:-:S03]  /*0250*/  IMAD.WIDE.U32 R10, R20, 0x4, R10 ;  /* 0x00000004140a7825 */ /* 0x001fc600078e000a */
[----:B------:R-:W-:-:S05]  /*0260*/  IADD3 R12, P0, PT, R10, 0x10, RZ ;  /* 0x000000100a0c7810 */ /* 0x000fca0007f1e0ff */
[----:B------:R-:W-:-:S08]  /*0270*/  IMAD.X R13, RZ, RZ, R11, P0 ;  /* 0x000000ffff0d7224 */ /* 0x000fd000000e060b */
.L_x_13:
[----:B------:R-:W-:Y:S01]  /*0280*/  MOV R11, UR5 ;  /* 0x00000005000b7c02 */ /* 0x000fe20008000f00 */
[----:B------:R-:W-:Y:S01]  /*0290*/  IMAD.U32 R10, RZ, RZ, UR4 ;  /* 0x00000004ff0a7e24 */ /* 0x000fe2000f8e00ff */
[----:B------:R-:W2:Y:S03]  /*02a0*/  LDG.E R16, desc[UR6][R12.64+-0x10] ;  /* 0xfffff0060c107981 */ /* 0x000ea6000c1e1900 */
[----:B------:R-:W-:Y:S01]  /*02b0*/  IMAD.WIDE R10, R15, 0x4, R10 ;  /* 0x000000040f0a7825 */ /* 0x000fe200078e020a */
[----:B------:R-:W3:Y:S04]  /*02c0*/  LDG.E R18, desc[UR6][R12.64+-0xc] ;  /* 0xfffff4060c127981 */ /* 0x000ee8000c1e1900 */
[----:B------:R-:W2:Y:S04]  /*02d0*/  LDG.E R17, desc[UR6][R10.64+-0x10] ;  /* 0xfffff0060a117981 */ /* 0x000ea8000c1e1900 */
[----:B------:R-:W3:Y:S04]  /*02e0*/  LDG.E R23, desc[UR6][R10.64+-0xc] ;  /* 0xfffff4060a177981 */ /* 0x000ee8000c1e1900 */
[----:B------:R-:W4:Y:S04]  /*02f0*/  LDG.E R21, desc[UR6][R12.64+-0x8] ;  /* 0xfffff8060c157981 */ /* 0x000f28000c1e1900 */
[----:B------:R-:W4:Y:S04]  /*0300*/  LDG.E R26, desc[UR6][R10.64+-0x8] ;  /* 0xfffff8060a1a7981 */ /* 0x000f28000c1e1900 */
[----:B------:R-:W5:Y:S04]  /*0310*/  LDG.E R25, desc[UR6][R10.64+0xc] ;  /* 0x00000c060a197981 */ /* 0x000f68000c1e1900 */
[----:B------:R-:W5:Y:S01]  /*0320*/  LDG.E R28, desc[UR6][R12.64+0xc] ;  /* 0x00000c060c1c7981 */ /* 0x000f62000c1e1900 */
[----:B--2---:R-:W-:-:S03]  /*0330*/  FADD R19, R16, -R17 ;  /* 0x8000001110137221 */ /* 0x004fc60000000000 */
[----:B------:R-:W2:Y:S01]  /*0340*/  LDG.E R16, desc[UR6][R12.64+-0x4] ;  /* 0xfffffc060c107981 */ /* 0x000ea2000c1e1900 */
[----:B------:R-:W-:-:S03]  /*0350*/  FFMA R22, R19, R19, R22 ;  /* 0x0000001313167223 */ /* 0x000fc60000000016 */
[----:B------:R-:W2:Y:S01]  /*0360*/  LDG.E R17, desc[UR6][R10.64+-0x4] ;  /* 0xfffffc060a117981 */ /* 0x000ea2000c1e1900 */
[----:B---3--:R-:W-:-:S03]  /*0370*/  FADD R23, R18, -R23 ;  /* 0x8000001712177221 */ /* 0x008fc60000000000 */
[----:B------:R-:W3:Y:S01]  /*0380*/  LDG.E R18, desc[UR6][R12.64] ;  /* 0x000000060c127981 */ /* 0x000ee2000c1e1900 */
[----:B------:R-:W-:Y:S01]  /*0390*/  FFMA R23, R23, R23, R22 ;  /* 0x0000001717177223 */ /* 0x000fe20000000016 */
[----:B----4-:R-:W-:Y:S02]  /*03a0*/  FADD R26, R21, -R26 ;  /* 0x8000001a151a7221 */ /* 0x010fe40000000000 */
[----:B------:R-:W3:Y:S04]  /*03b0*/  LDG.E R19, desc[UR6][R10.64] ;  /* 0x000000060a137981 */ /* 0x000ee8000c1e1900 */
[----:B------:R-:W4:Y:S01]  /*03c0*/  LDG.E R22, desc[UR6][R12.64+0x4] ;  /* 0x000004060c167981 */ /* 0x000f22000c1e1900 */
[----:B------:R-:W-:-:S03]  /*03d0*/  FFMA R27, R26, R26, R23 ;  /* 0x0000001a1a1b7223 */ /* 0x000fc60000000017 */
[----:B------:R-:W4:Y:S04]  /*03e0*/  LDG.E R21, desc[UR6][R10.64+0x4] ;  /* 0x000004060a157981 */ /* 0x000f28000c1e1900 */
[----:B------:R0:W4:Y:S04]  /*03f0*/  LDG.E R26, desc[UR6][R12.64+0x8] ;  /* 0x000008060c1a7981 */ /* 0x000128000c1e1900 */
[----:B------:R-:W4:Y:S01]  /*0400*/  LDG.E R23, desc[UR6][R10.64+0x8] ;  /* 0x000008060a177981 */ /* 0x000f22000c1e1900 */
[----:B------:R-:W-:-:S05]  /*0410*/  VIADD R14, R14, 0x8 ;  /* 0x000000080e0e7836 */ /* 0x000fca0000000000 */
[----:B------:R-:W-:Y:S01]  /*0420*/  ISETP.NE.AND P0, PT, R14, RZ, PT ;  /* 0x000000ff0e00720c */ /* 0x000fe20003f05270 */
[----:B-----5:R-:W-:Y:S01]  /*0430*/  FADD R28, R28, -R25 ;  /* 0x800000191c1c7221 */ /* 0x020fe20000000000 */
[----:B0-----:R-:W-:Y:S01]  /*0440*/  IADD3 R12, P1, PT, R12, 0x20, RZ ;  /* 0x000000200c0c7810 */ /* 0x001fe20007f3e0ff */
[----:B------:R-:W-:-:S03]  /*0450*/  VIADD R15, R15, 0x8 ;  /* 0x000000080f0f7836 */ /* 0x000fc60000000000 */
[----:B------:R-:W-:Y:S01]  /*0460*/  IADD3.X R13, PT, PT, RZ, R13, RZ, P1, !PT ;  /* 0x0000000dff0d7210 */ /* 0x000fe20000ffe4ff */
[----:B--2---:R-:W-:-:S04]  /*0470*/  FADD R16, R16, -R17 ;  /* 0x8000001110107221 */ /* 0x004fc80000000000 */
[----:B------:R-:W-:Y:S01]  /*0480*/  FFMA R27, R16, R16, R27 ;  /* 0x00000010101b7223 */ /* 0x000fe2000000001b */
[----:B---3--:R-:W-:-:S04]  /*0490*/  FADD R18, R18, -R19 ;  /* 0x8000001312127221 */ /* 0x008fc80000000000 */
[----:B------:R-:W-:Y:S01]  /*04a0*/  FFMA R27, R18, R18, R27 ;  /* 0x00000012121b7223 */ /* 0x000fe2000000001b */
[----:B----4-:R-:W-:-:S04]  /*04b0*/  FADD R22, R22, -R21 ;  /* 0x8000001516167221 */ /* 0x010fc80000000000 */
[----:B------:R-:W-:Y:S01]  /*04c0*/  FFMA R27, R22, R22, R27 ;  /* 0x00000016161b7223 */ /* 0x000fe2000000001b */
[----:B------:R-:W-:-:S04]  /*04d0*/  FADD R26, R26, -R23 ;  /* 0x800000171a1a7221 */ /* 0x000fc80000000000 */
[----:B------:R-:W-:-:S04]  /*04e0*/  FFMA R27, R26, R26, R27 ;  /* 0x0000001a1a1b7223 */ /* 0x000fc8000000001b */
[----:B------:R-:W-:Y:S01]  /*04f0*/  FFMA R22, R28, R28, R27 ;  /* 0x0000001c1c167223 */ /* 0x000fe2000000001b */
[----:B------:R-:W-:Y:S06]  /*0500*/  @P0 BRA `(.L_x_13) ;  /* 0xfffffffc005c0947 */ /* 0x000fec000383ffff */
[----:B------:R-:W-:-:S07]  /*0510*/  MOV R21, R6 ;  /* 0x0000000600157202 */ /* 0x000fce0000000f00 */
.L_x_12:
[----:B------:R-:W-:-:S13]  /*0520*/  ISETP.NE.AND P0, PT, R4, RZ, PT ;  /* 0x000000ff0400720c */ /* 0x000fda0003f05270 */
[----:B------:R-:W-:Y:S05]  /*0530*/  @!P0 BRA `(.L_x_14) ;  /* 0x0000000400048947 */ /* 0x000fea0003800000 */
[----:B------:R-:W-:Y:S01]  /*0540*/  VIADD R10, R4, 0xffffffff ;  /* 0xffffffff040a7836 */ /* 0x000fe20000000000 */
[----:B------:R-:W-:-:S04]  /*0550*/  ISETP.NE.AND P0, PT, R5, RZ, PT ;  /* 0x000000ff0500720c */ /* 0x000fc80003f05270 */
[----:B------:R-:W-:-:S13]  /*0560*/  ISETP.GE.U32.AND P1, PT, R10, 0x3, PT ;  /* 0x000000030a00780c */ /* 0x000fda0003f26070 */
[----:B------:R-:W-:Y:S05]  /*0570*/  @!P1 BRA `(.L_x_15) ;  /* 0x0000000000709947 */ /* 0x000fea0003800000 */
[----:B------:R-:W0:Y:S01]  /*0580*/  LDC.64 R14, c[0x0][0x380] ;  /* 0x0000e000ff0e7b82 */ /* 0x000e220000000a00 */
[CC--:B------:R-:W-:Y:S01]  /*0590*/  IADD3 R17, PT, PT, R20.reuse, R21.reuse, RZ ;  /* 0x0000001514117210 */ /* 0x0c0fe20007ffe0ff */
[----:B------:R-:W-:Y:S01]  /*05a0*/  IMAD.IADD R19, R3, 0x1, R21 ;  /* 0x0000000103137824 */ /* 0x000fe200078e0215 */
[----:B------:R-:W-:-:S05]  /*05b0*/  IADD3 R16, P1, PT, R20, R21, RZ ;  /* 0x0000001514107210 */ /* 0x000fca0007f3e0ff */
[----:B------:R-:W1:Y:S08]  /*05c0*/  LDC.64 R12, c[0x0][0x388] ;  /* 0x0000e200ff0c7b82 */ /* 0x000e700000000a00 */
[----:B------:R-:W2:Y:S01]  /*05d0*/  LDC.64 R10, c[0x0][0x380] ;  /* 0x0000e000ff0a7b82 */ /* 0x000ea20000000a00 */
[----:B0-----:R-:W-:Y:S01]  /*05e0*/  IMAD.WIDE.U32 R14, R17, 0x4, R14 ;  /* 0x00000004110e7825 */ /* 0x001fe200078e000e */
[----:B------:R-:W-:-:S05]  /*05f0*/  IADD3.X R17, PT, PT, RZ, RZ, RZ, P1, !PT ;  /* 0x000000ffff117210 */ /* 0x000fca0000ffe4ff */
[----:B------:R-:W3:Y:S01]  /*0600*/  LDG.E R14, desc[UR6][R14.64] ;  /* 0x000000060e0e7981 */ /* 0x000ee2000c1e1900 */
[----:B-1----:R-:W-:-:S05]  /*0610*/  IMAD.WIDE R12, R19, 0x4, R12 ;  /* 0x00000004130c7825 */ /* 0x002fca00078e020c */
[----:B------:R-:W4:Y:S01]  /*0620*/  LDG.E R19, desc[UR6][R12.64+0x4] ;  /* 0x000004060c137981 */ /* 0x000f22000c1e1900 */
[----:B--2---:R-:W-:-:S03]  /*0630*/  LEA R10, P1, R16, R10, 0x2 ;  /* 0x0000000a100a7211 */ /* 0x004fc600078210ff */
[----:B------:R-:W2:Y:S01]  /*0640*/  LDG.E R23, desc[UR6][R12.64+0x8] ;  /* 0x000008060c177981 */ /* 0x000ea2000c1e1900 */
[----:B------:R-:W-:-:S03]  /*0650*/  LEA.HI.X R11, R16, R11, R17, 0x2, P1 ;  /* 0x0000000b100b7211 */ /* 0x000fc600008f1411 */
[----:B------:R-:W5:Y:S04]  /*0660*/  LDG.E R26, desc[UR6][R12.64+0xc] ;  /* 0x00000c060c1a7981 */ /* 0x000f68000c1e1900 */
[----:B------:R-:W3:Y:S04]  /*0670*/  LDG.E R17, desc[UR6][R12.64] ;  /* 0x000000060c117981 */ /* 0x000ee8000c1e1900 */
[----:B------:R-:W4:Y:S04]  /*0680*/  LDG.E R16, desc[UR6][R10.64+0x4] ;  /* 0x000004060a107981 */ /* 0x000f28000c1e1900 */
[----:B------:R-:W2:Y:S04]  /*0690*/  LDG.E R18, desc[UR6][R10.64+0x8] ;  /* 0x000008060a127981 */ /* 0x000ea8000c1e1900 */
[----:B------:R-:W5:Y:S01]  /*06a0*/  LDG.E R25, desc[UR6][R10.64+0xc] ;  /* 0x00000c060a197981 */ /* 0x000f62000c1e1900 */
[----:B------:R-:W-:-:S02]  /*06b0*/  VIADD R21, R21, 0x4 ;  /* 0x0000000415157836 */ /* 0x000fc40000000000 */
[----:B---3--:R-:W-:-:S04]  /*06c0*/  FADD R17, R14, -R17 ;  /* 0x800000110e117221 */ /* 0x008fc80000000000 */
[----:B------:R-:W-:Y:S01]  /*06d0*/  FFMA R17, R17, R17, R22 ;  /* 0x0000001111117223 */ /* 0x000fe20000000016 */
[----:B----4-:R-:W-:Y:S01]  /*06e0*/  FADD R16, R16, -R19 ;  /* 0x8000001310107221 */ /* 0x010fe20000000000 */
[----:B--2---:R-:W-:-:S03]  /*06f0*/  FADD R18, R18, -R23 ;  /* 0x8000001712127221 */ /* 0x004fc60000000000 */
[----:B------:R-:W-:Y:S01]  /*0700*/  FFMA R17, R16, R16, R17 ;  /* 0x0000001010117223 */ /* 0x000fe20000000011 */
[----:B-----5:R-:W-:-:S03]  /*0710*/  FADD R26, R25, -R26 ;  /* 0x8000001a191a7221 */ /* 0x020fc60000000000 */
[----:B------:R-:W-:-:S04]  /*0720*/  FFMA R17, R18, R18, R17 ;  /* 0x0000001212117223 */ /* 0x000fc80000000011 */
[----:B------:R-:W-:-:S07]  /*0730*/  FFMA R22, R26, R26, R17 ;  /* 0x0000001a1a167223 */ /* 0x000fce0000000011 */
.L_x_15:
[----:B------:R-:W-:Y:S05]  /*0740*/  @!P0 BRA `(.L_x_14) ;  /* 0x0000000000808947 */ /* 0x000fea0003800000 */
[----:B------:R-:W-:Y:S01]  /*0750*/  ISETP.NE.AND P1, PT, R5, 0x1, PT ;  /* 0x000000010500780c */ /* 0x000fe20003f25270 */
[----:B------:R-:W0:Y:S01]  /*0760*/  LDC.64 R12, c[0x0][0x380] ;  /* 0x0000e000ff0c7b82 */ /* 0x000e220000000a00 */
[----:B------:R-:W-:-:S07]  /*0770*/  LOP3.LUT P0, RZ, R24, 0x1, RZ, 0xc0, !PT ;  /* 0x0000000118ff7812 */ /* 0x000fce000780c0ff */
[----:B------:R-:W1:Y:S04]  /*0780*/  LDC.64 R14, c[0x0][0x388] ;  /* 0x0000e200ff0e7b82 */ /* 0x000e680000000a00 */
[-C--:B------:R-:W-:Y:S02]  /*0790*/  @P1 IADD3 R23, P2, PT, R20, R21.reuse, RZ ;  /* 0x0000001514171210 */ /* 0x080fe40007f5e0ff */
[----:B------:R-:W-:Y:S02]  /*07a0*/  @P1 IADD3 R25, PT, PT, R3, R21, RZ ;  /* 0x0000001503191210 */ /* 0x000fe40007ffe0ff */
[----:B------:R-:W2:Y:S01]  /*07b0*/  @P1 LDC.64 R10, c[0x0][0x380] ;  /* 0x0000e000ff0a1b82 */ /* 0x000ea20000000a00 */
[----:B------:R-:W-:-:S07]  /*07c0*/  @P1 IADD3.X R24, PT, PT, RZ, RZ, RZ, P2, !PT ;  /* 0x000000ffff181210 */ /* 0x000fce00017fe4ff */
[----:B------:R-:W3:Y:S08]  /*07d0*/  LDC.64 R16, c[0x0][0x380] ;  /* 0x0000e000ff107b82 */ /* 0x000ef00000000a00 */
[----:B------:R-:W4:Y:S01]  /*07e0*/  LDC.64 R18, c[0x0][0x388] ;  /* 0x0000e200ff127b82 */ /* 0x000f220000000a00 */
[----:B-1----:R-:W-:-:S05]  /*07f0*/  @P1 IMAD.WIDE R14, R25, 0x4, R14 ;  /* 0x00000004190e1825 */ /* 0x002fca00078e020e */
[----:B------:R-:W5:Y:S01]  /*0800*/  @P1 LDG.E R25, desc[UR6][R14.64] ;  /* 0x000000060e191981 */ /* 0x000f62000c1e1900 */
[----:B--2---:R-:W-:-:S04]  /*0810*/  @P1 LEA R10, P2, R23, R10, 0x2 ;  /* 0x0000000a170a1211 */ /* 0x004fc800078410ff */
[----:B------:R-:W-:Y:S01]  /*0820*/  @P1 LEA.HI.X R11, R23, R11, R24, 0x2, P2 ;  /* 0x0000000b170b1211 */ /* 0x000fe200010f1418 */
[C---:B------:R-:W-:Y:S02]  /*0830*/  @P1 IMAD.IADD R23, R20.reuse, 0x1, R21 ;  /* 0x0000000114171824 */ /* 0x040fe400078e0215 */
[----:B------:R-:W-:Y:S02]  /*0840*/  @P1 VIADD R21, R21, 0x2 ;  /* 0x0000000215151836 */ /* 0x000fe40000000000 */
[----:B0-----:R-:W-:Y:S01]  /*0850*/  @P1 IMAD.WIDE.U32 R12, R23, 0x4, R12 ;  /* 0x00000004170c1825 */ /* 0x001fe200078e000c */
[----:B------:R-:W2:Y:S02]  /*0860*/  @P1 LDG.E R10, desc[UR6][R10.64+0x4] ;  /* 0x000004060a0a1981 */ /* 0x000ea4000c1e1900 */
[----:B------:R-:W-:Y:S01]  /*0870*/  @P0 IADD3 R23, PT, PT, R20, R21, RZ ;  /* 0x0000001514170210 */ /* 0x000fe20007ffe0ff */
[----:B------:R-:W-:Y:S02]  /*0880*/  @P0 IMAD.IADD R21, R3, 0x1, R21 ;  /* 0x0000000103150824 */ /* 0x000fe400078e0215 */
[----:B------:R-:W5:Y:S02]  /*0890*/  @P1 LDG.E R12, desc[UR6][R12.64] ;  /* 0x000000060c0c1981 */ /* 0x000f64000c1e1900 */
[----:B---3--:R-:W-:-:S04]  /*08a0*/  @P0 IMAD.WIDE.U32 R16, R23, 0x4, R16 ;  /* 0x0000000417100825 */ /* 0x008fc800078e0010 */
[----:B----4-:R-:W-:Y:S02]  /*08b0*/  @P0 IMAD.WIDE R18, R21, 0x4, R18 ;  /* 0x0000000415120825 */ /* 0x010fe400078e0212 */
[----:B------:R-:W2:Y:S04]  /*08c0*/  @P1 LDG.E R21, desc[UR6][R14.64+0x4] ;  /* 0x000004060e151981 */ /* 0x000ea8000c1e1900 */
[----:B------:R-:W3:Y:S04]  /*08d0*/  @P0 LDG.E R16, desc[UR6][R16.64] ;  /* 0x0000000610100981 */ /* 0x000ee8000c1e1900 */
[----:B------:R-:W3:Y:S01]  /*08e0*/  @P0 LDG.E R19, desc[UR6][R18.64] ;  /* 0x0000000612130981 */ /* 0x000ee2000c1e1900 */
[----:B-----5:R-:W-:-:S04]  /*08f0*/  @P1 FADD R25, R12, -R25 ;  /* 0x800000190c191221 */ /* 0x020fc80000000000 */
[----:B------:R-:W-:Y:S01]  /*0900*/  @P1 FFMA R25, R25, R25, R22 ;  /* 0x0000001919191223 */ /* 0x000fe20000000016 */
[----:B--2---:R-:W-:-:S04]  /*0910*/  @P1 FADD R20, R10, -R21 ;  /* 0x800000150a141221 */ /* 0x004fc80000000000 */
[----:B------:R-:W-:Y:S01]  /*0920*/  @P1 FFMA R22, R20, R20, R25 ;  /* 0x0000001414161223 */ /* 0x000fe20000000019 */
[----:B---3--:R-:W-:-:S04]  /*0930*/  @P0 FADD R11, R16, -R19 ;  /* 0x80000013100b0221 */ /* 0x008fc80000000000 */
[----:B------:R-:W-:-:S07]  /*0940*/  @P0 FFMA R22, R11, R11, R22 ;  /* 0x0000000b0b160223 */ /* 0x000fce0000000016 */
.L_x_14:
[----:B------:R-:W0:Y:S01]  /*0950*/  LDCU UR8, c[0x0][0x3a0] ;  /* 0x00007400ff0877ac */ /* 0x000e220008000800 */
[----:B------:R-:W-:Y:S02]  /*0960*/  IADD3 R10, PT, PT, R9, 0x1, RZ ;  /* 0x00000001090a7810 */ /* 0x000fe40007ffe0ff */
[----:B------:R-:W-:-:S04]  /*0970*/  ISETP.NE.AND P0, PT, R2, -0x1, PT ;  /* 0xffffffff0200780c */ /* 0x000fc80003f05270 */
[----:B------:R-:W-:-:S04]  /*0980*/  FSETP.LT.OR P0, PT, R22, R7, !P0 ;  /* 0x000000071600720b */ /* 0x000fc80004701400 */
[----:B------:R-:W-:Y:S02]  /*0990*/  FSEL R7, R22, R7, P0 ;  /* 0x0000000716077208 */ /* 0x000fe40000000000 */
[----:B------:R-:W-:Y:S02]  /*09a0*/  SEL R2, R9, R2, P0 ;  /* 0x0000000209027207 */ /* 0x000fe40000000000 */
[----:B0-----:R-:W-:-:S13]  /*09b0*/  ISETP.NE.AND P1, PT, R10, UR8, PT ;  /* 0x000000080a007c0c */ /* 0x001fda000bf25270 */
[----:B------:R-:W-:Y:S05]  /*09c0*/  @!P1 BRA `(.L_x_10) ;  /* 0x0000000000dc9947 */ /* 0x000fea0003800000 */
[----:B------:R-:W-:Y:S01]  /*09d0*/  IMAD.MOV.U32 R9, RZ, RZ, R10 ;  /* 0x000000ffff097224 */ /* 0x000fe200078e000a */
[----:B------:R-:W-:Y:S06]  /*09e0*/  BRA `(.L_x_16) ;  /* 0xfffffff400f07947 */ /* 0x000fec000383ffff */
.L_x_11:
[----:B------:R-:W-:Y:S01]  /*09f0*/  UISETP.GE.U32.AND UP0, UPT, UR4, 0x4, UPT ;  /* 0x000000040400788c */ /* 0x000fe2000bf06070 */
[----:B------:R-:W-:Y:S01]  /*0a00*/  MOV R2, 0xffffffff ;  /* 0xffffffff00027802 */ /* 0x000fe20000000f00 */
[----:B------:R-:W-:Y:S01]  /*0a10*/  IMAD.MOV.U32 R3, RZ, RZ, RZ ;  /* 0x000000ffff037224 */ /* 0x000fe200078e00ff */
[----:B------:R-:W-:-:S06]  /*0a20*/  ULOP3.LUT UR5, UR4, 0x3, URZ, 0xc0, !UPT ;  /* 0x0000000304057892 */ /* 0x000fcc000f8ec0ff */
[----:B------:R-:W-:Y:S06]  /*0a30*/  BRA.U !UP0, `(.L_x_17) ;  /* 0x00000001089c7547 */ /* 0x000fec000b800000 */
[----:B------:R-:W-:Y:S01]  /*0a40*/  ULOP3.LUT UR4, UR4, 0x7ffffffc, URZ, 0xc0, !UPT ;  /* 0x7ffffffc04047892 */ /* 0x000fe2000f8ec0ff */
[----:B------:R-:W-:Y:S01]  /*0a50*/  MOV R2, 0xffffffff ;  /* 0xffffffff00027802 */ /* 0x000fe20000000f00 */
[----:B------:R-:W-:Y:S02]  /*0a60*/  IMAD.MOV.U32 R4, RZ, RZ, RZ ;  /* 0x000000ffff047224 */ /* 0x000fe400078e00ff */
[----:B------:R-:W-:Y:S02]  /*0a70*/  UISETP.GT.AND UP0, UPT, UR4, URZ, UPT ;  /* 0x000000ff0400728c */ /* 0x000fe4000bf04270 */
[----:B------:R-:W-:-:S07]  /*0a80*/  MOV R3, UR4 ;  /* 0x0000000400037c02 */ /* 0x000fce0008000f00 */
[----:B------:R-:W-:Y:S05]  /*0a90*/  BRA.U !UP0, `(.L_x_18) ;  /* 0x0000000108707547 */ /* 0x000fea000b800000 */
[----:B------:R-:W-:Y:S01]  /*0aa0*/  IMAD.IADD R5, R3, 0x1, -R4 ;  /* 0x0000000103057824 */ /* 0x000fe200078e0a04 */
[----:B------:R-:W-:-:S04]  /*0ab0*/  PLOP3.LUT P0, PT, PT, PT, PT, 0x80, 0x8 ;  /* 0x000000000008781c */ /* 0x000fc80003f0f070 */
[----:B------:R-:W-:-:S13]  /*0ac0*/  ISETP.GT.AND P1, PT, R5, 0xc, PT ;  /* 0x0000000c0500780c */ /* 0x000fda0003f24270 */
[----:B------:R-:W-:Y:S05]  /*0ad0*/  @!P1 BRA `(.L_x_19) ;  /* 0x0000000000349947 */ /* 0x000fea0003800000 */
[----:B------:R-:W-:Y:S02]  /*0ae0*/  PLOP3.LUT P0, PT, PT, PT, PT, 0x8, 0x80 ;  /* 0x000000000080781c */ /* 0x000fe40003f0e170 */
[----:B------:R-:W-:-:S11]  /*0af0*/  IADD3 R5, PT, PT, R3, -0xc, RZ ;  /* 0xfffffff403057810 */ /* 0x000fd60007ffe0ff */
.L_x_20:
[----:B------:R-:W-:-:S04]  /*0b00*/  ISETP.NE.AND P1, PT, R2, -0x1, PT ;  /* 0xffffffff0200780c */ /* 0x000fc80003f25270 */
[----:B------:R-:W-:-:S04]  /*0b10*/  SEL R2, R4, R2, !P1 ;  /* 0x0000000204027207 */ /* 0x000fc80004800000 */
[----:B------:R-:W-:-:S13]  /*0b20*/  ISETP.NE.AND P1, PT, R2, -0x1, PT ;  /* 0xffffffff0200780c */ /* 0x000fda0003f25270 */
[----:B------:R-:W-:-:S05]  /*0b30*/  @!P1 VIADD R2, R4, 0x4 ;  /* 0x0000000404029836 */ /* 0x000fca0000000000 */
[----:B------:R-:W-:-:S13]  /*0b40*/  ISETP.NE.AND P1, PT, R2, -0x1, PT ;  /* 0xffffffff0200780c */ /* 0x000fda0003f25270 */
[----:B------:R-:W-:-:S04]  /*0b50*/  @!P1 IADD3 R2, PT, PT, R4, 0x8, RZ ;  /* 0x0000000804029810 */ /* 0x000fc80007ffe0ff */
[----:B------:R-:W-:-:S13]  /*0b60*/  ISETP.NE.AND P1, PT, R2, -0x1, PT ;  /* 0xffffffff0200780c */ /* 0x000fda0003f25270 */
[C---:B------:R-:W-:Y:S01]  /*0b70*/  @!P1 VIADD R2, R4.reuse, 0xc ;  /* 0x0000000c04029836 */ /* 0x040fe20000000000 */
[----:B------:R-:W-:-:S04]  /*0b80*/  IADD3 R4, PT, PT, R4, 0x10, RZ ;  /* 0x0000001004047810 */ /* 0x000fc80007ffe0ff */
[----:B------:R-:W-:-:S13]  /*0b90*/  ISETP.GE.AND P1, PT, R4, R5, PT ;  /* 0x000000050400720c */ /* 0x000fda0003f26270 */
[----:B------:R-:W-:Y:S05]  /*0ba0*/  @!P1 BRA `(.L_x_20) ;  /* 0xfffffffc00d49947 */ /* 0x000fea000383ffff */
.L_x_19:
[----:B------:R-:W-:-:S05]  /*0bb0*/  IMAD.IADD R5, R3, 0x1, -R4 ;  /* 0x0000000103057824 */ /* 0x000fca00078e0a04 */
[----:B------:R-:W-:-:S13]  /*0bc0*/  ISETP.GT.AND P1, PT, R5, 0x4, PT ;  /* 0x000000040500780c */ /* 0x000fda0003f24270 */
[----:B------:R-:W-:Y:S05]  /*0bd0*/  @!P1 BRA `(.L_x_21) ;  /* 0x0000000000189947 */ /* 0x000fea0003800000 */
[----:B------:R-:W-:-:S04]  /*0be0*/  ISETP.NE.AND P0, PT, R2, -0x1, PT ;  /* 0xffffffff0200780c */ /* 0x000fc80003f05270 */
[----:B------:R-:W-:Y:S02]  /*0bf0*/  SEL R2, R4, R2, !P0 ;  /* 0x0000000204027207 */ /* 0x000fe40004000000 */
[----:B------:R-:W-:Y:S02]  /*0c00*/  PLOP3.LUT P0, PT, PT, PT, PT, 0x8, 0x80 ;  /* 0x000000000080781c */ /* 0x000fe40003f0e170 */
[----:B------:R-:W-:-:S13]  /*0c10*/  ISETP.NE.AND P1, PT, R2, -0x1, PT ;  /* 0xffffffff0200780c */ /* 0x000fda0003f25270 */
[C---:B------:R-:W-:Y:S01]  /*0c20*/  @!P1 IADD3 R2, PT, PT, R4.reuse, 0x4, RZ ;  /* 0x0000000404029810 */ /* 0x040fe20007ffe0ff */
[----:B------:R-:W-:-:S07]  /*0c30*/  VIADD R4, R4, 0x8 ;  /* 0x0000000804047836 */ /* 0x000fce0000000000 */
.L_x_21:
[----:B------:R-:W-:-:S13]  /*0c40*/  ISETP.NE.OR P0, PT, R4, R3, P0 ;  /* 0x000000030400720c */ /* 0x000fda0000705670 */
[----:B------:R-:W-:Y:S05]  /*0c50*/  @!P0 BRA `(.L_x_17) ;  /* 0x0000000000148947 */ /* 0x000fea0003800000 */
.L_x_18:
[----:B------:R-:W-:-:S04]  /*0c60*/  ISETP.NE.AND P0, PT, R2, -0x1, PT ;  /* 0xffffffff0200780c */ /* 0x000fc80003f05270 */
[C---:B------:R-:W-:Y:S02]  /*0c70*/  SEL R2, R4.reuse, R2, !P0 ;  /* 0x0000000204027207 */ /* 0x040fe40004000000 */
[----:B------:R-:W-:-:S04]  /*0c80*/  IADD3 R4, PT, PT, R4, 0x4, RZ ;  /* 0x0000000404047810 */ /* 0x000fc80007ffe0ff */
[----:B------:R-:W-:-:S13]  /*0c90*/  ISETP.NE.AND P0, PT, R4, R3, PT ;  /* 0x000000030400720c */ /* 0x000fda0003f05270 */
[----:B------:R-:W-:Y:S05]  /*0ca0*/  @P0 BRA `(.L_x_18) ;  /* 0xfffffffc00ec0947 */ /* 0x000fea000383ffff */
.L_x_17:
[----:B------:R-:W-:-:S09]  /*0cb0*/  UISETP.NE.AND UP0, UPT, UR5, URZ, UPT ;  /* 0x000000ff0500728c */ /* 0x000fd2000bf05270 */
[----:B------:R-:W-:Y:S05]  /*0cc0*/  BRA.U !UP0, `(.L_x_10) ;  /* 0x00000001081c7547 */ /* 0x000fea000b800000 */
[----:B------:R-:W-:-:S05]  /*0cd0*/  UMOV UR4, URZ ;  /* 0x000000ff00047c82 */ /* 0x000fca0008000000 */
.L_x_22:
[----:B------:R-:W-:Y:S01]  /*0ce0*/  UIADD3 UR4, UPT, UPT, UR4, 0x1, URZ ;  /* 0x0000000104047890 */ /* 0x000fe2000fffe0ff */
[----:B------:R-:W-:-:S03]  /*0cf0*/  ISETP.NE.AND P0, PT, R2, -0x1, PT ;  /* 0xffffffff0200780c */ /* 0x000fc60003f05270 */
[----:B------:R-:W-:Y:S01]  /*0d00*/  UISETP.NE.AND UP0, UPT, UR4, UR5, UPT ;  /* 0x000000050400728c */ /* 0x000fe2000bf05270 */
[C---:B------:R-:W-:Y:S01]  /*0d10*/  SEL R2, R3.reuse, R2, !P0 ;  /* 0x0000000203027207 */ /* 0x040fe20004000000 */
[----:B------:R-:W-:-:S07]  /*0d20*/  VIADD R3, R3, 0x1 ;  /* 0x0000000103037836 */ /* 0x000fce0000000000 */
[----:B------:R-:W-:Y:S05]  /*0d30*/  BRA.U UP0, `(.L_x_22) ;  /* 0xfffffffd00e87547 */ /* 0x000fea000b83ffff */
.L_x_10:
[----:B------:R-:W0:Y:S02]  /*0d40*/  LDC.64 R4, c[0x0][0x390] ;  /* 0x0000e400ff047b82 */ /* 0x000e240000000a00 */
[----:B0-----:R-:W-:-:S05]  /*0d50*/  IMAD.WIDE R4, R0, 0x4, R4 ;  /* 0x0000000400047825 */ /* 0x001fca00078e0204 */
[----:B------:R-:W-:Y:S01]  /*0d60*/  STG.E desc[UR6][R4.64], R2 ;  /* 0x0000000204007986 */ /* 0x000fe2000c101906 */
[----:B------:R-:W-:Y:S05]  /*0d70*/  EXIT ;  /* 0x000000000000794d */ /* 0x000fea0003800000 */
.L_x_23:
        /* <DEDUP_REMOVED lines=16> */
.L_x_26:


//--------------------- .nv.shared._Z23single_kernel_optimisedPfS_Pi --------------------------
	.section	.nv.shared._Z23single_kernel_optimisedPfS_Pi,"aw",@nobits
	.sectionflags	@""
	.align	2
.nv.shared._Z23single_kernel_optimisedPfS_Pi:
	.zero		4096


//--------------------- .nv.shared.reserved.0     --------------------------
	.section	.nv.shared.reserved.0,"aw",@nobits
	.weak		__nv_reservedSMEM_offset_0_alias
	.size		__nv_reservedSMEM_offset_0_alias, 0, 64
	.other		__nv_reservedSMEM_offset_0_alias,@"STO_CUDA_RESERVED_SHARED STV_DEFAULT"
__nv_reservedSMEM_offset_0_alias:
	.zero		0
	.zero		64


//--------------------- .nv.shared._Z33single_kernel_development_versionPfS_Pi --------------------------
	.section	.nv.shared._Z33single_kernel_development_versionPfS_Pi,"aw",@nobits
	.sectionflags	@""
	.align	4
.nv.shared._Z33single_kernel_development_versionPfS_Pi:
	.zero		6656


//--------------------- .nv.constant0._Z23single_kernel_optimisedPfS_Pi --------------------------
	.section	.nv.constant0._Z23single_kernel_optimisedPfS_Pi,"a",@progbits
	.sectionflags	@""
	.align	4
.nv.constant0._Z23single_kernel_optimisedPfS_Pi:
	.zero		920


//--------------------- .nv.constant0._Z33single_kernel_development_versionPfS_Pi --------------------------
	.section	.nv.constant0._Z33single_kernel_development_versionPfS_Pi,"a",@progbits
	.sectionflags	@""
	.align	4
.nv.constant0._Z33single_kernel_development_versionPfS_Pi:
	.zero		920


//--------------------- .nv.constant0._Z25assign_labels_very_slowlyPfS_Piiii --------------------------
	.section	.nv.constant0._Z25assign_labels_very_slowlyPfS_Piiii,"a",@progbits
	.sectionflags	@""
	.align	4
.nv.constant0._Z25assign_labels_very_slowlyPfS_Piiii:
	.zero		932


//--------------------- SYMBOLS --------------------------

	.type		.nv.reservedSmem.offset0,@object
	.size		.nv.reservedSmem.offset0,0x4
	.type		.nv.reservedSmem.cap,@object
	.size		.nv.reservedSmem.cap,0x4
